def attn_fwd(
    Q,
    K,
    V,
    Out,
    Lse,
    sm_scale,
    stride_qz,
    stride_qh,
    stride_qm,
    stride_qk,
    stride_kz,
    stride_kh,
    stride_kn,
    stride_kk,
    stride_vz,
    stride_vh,
    stride_vn,
    stride_vk,
    stride_oz,
    stride_oh,
    stride_om,
    stride_ok,
    seqlen_q,
    seqlen_k,
    BLOCK_M: tl.constexpr,
    BLOCK_N: tl.constexpr,
    HEAD_DIM: tl.constexpr,
    CAUSAL: tl.constexpr,
):
    start_m = tl.program_id(0)
    off_hz = tl.program_id(1)
    q_off = off_hz * stride_qh
    k_off = off_hz * stride_kh
    v_off = off_hz * stride_vh
    offs_m = start_m * BLOCK_M + tl.arange(0, BLOCK_M)
    offs_d = tl.arange(0, HEAD_DIM)
    offs_n = tl.arange(0, BLOCK_N)
    q_ptrs = Q + q_off + offs_m[:, None] * stride_qm + offs_d[None, :] * stride_qk
    k_ptrs = K + k_off + offs_d[:, None] * stride_kk + offs_n[None, :] * stride_kn
    v_ptrs = V + v_off + offs_n[:, None] * stride_vn + offs_d[None, :] * stride_vk
    m_i = tl.full([BLOCK_M], float("-inf"), dtype=tl.float32)
    l_i = tl.zeros([BLOCK_M], dtype=tl.float32) + 1.0
    acc = tl.zeros([BLOCK_M, HEAD_DIM], dtype=tl.float32)
    q = tl.load(q_ptrs)
    acc, l_i, m_i = _attn_fwd_inner(
        acc,
        l_i,
        m_i,
        q,
        k_ptrs,
        v_ptrs,
        sm_scale,
        stride_kn,
        stride_vn,
        start_m,
        seqlen_k,
        BLOCK_M,
        BLOCK_N,
        HEAD_DIM,
        CAUSAL,
    )
    acc = acc / l_i[:, None]
    lse = m_i + tl.math.log2(l_i) / 1.4426950408889634
    o_ptrs = (
        Out
        + off_hz * stride_oh
        + offs_m[:, None] * stride_om
        + offs_d[None, :] * stride_ok
    )
    tl.store(o_ptrs, acc.to(Out.dtype.element_ty))
    tl.store(Lse + off_hz * seqlen_q + offs_m, lse)

# config = {"BLOCK_M": 128, "BLOCK_N": 64, "HEAD_DIM": 64, "arch": "sm_100", "causal": false, "dtype": "fp8e4m3", "num_stages": 2, "num_warps": 4}
# arch = sm_100


// ===== COMPILED SASS (sm_100a) =====

	.target	sm_100a

	.elftype	@"ET_EXEC"


//--------------------- .note.nv.tkinfo           --------------------------
	.section	.note.nv.tkinfo,"",@"SHT_NOTE"
	.sectionflags	@"SHF_NOTE_NV_TKINFO"
	.tkinfo
        /*0018*/ 	.word	0x00000081
        /*0030*/ 	.string	""
        /*0030*/ 	.string	"ptxas-blackwell"
        /*0030*/ 	.string	"Cuda compilation tools, release 12.9, V12.9.86"
        /*0030*/ 	.string	"Build cuda_12.9.r12.9/compiler.36037853_0"
        /*0030*/ 	.string	"-v  -suppress-debug-info  -lineinfo  -arch sm_100a "



//--------------------- .note.nv.cuver            --------------------------
	.section	.note.nv.cuver,"",@"SHT_NOTE"
	.sectionflags	@"SHF_NOTE_NV_CUVER"
        /*0018*/ 	.short	0x0001
        /*001a*/ 	.short	0x0064
        /*001c*/ 	.short	0x0001
        /*001e*/ 	.short	0x0000
        /*0020*/ 	.short	0x0001
        /*0022*/ 	.short	0x0000


//--------------------- .nv.info                  --------------------------
	.section	.nv.info,"",@"SHT_CUDA_INFO"
	.align	4


	//----- nvinfo : EIATTR_REGCOUNT
	.align		4
        /*0000*/ 	.byte	0x04, 0x2f
        /*0002*/ 	.short	(.L_5 - .L_4)
	.align		4
.L_4:
        /*0004*/ 	.word	index@(attn_fwd)
        /*0008*/ 	.word	0x000000fe


	//----- nvinfo : EIATTR_FRAME_SIZE
	.align		4
.L_5:
        /*000c*/ 	.byte	0x04, 0x11
        /*000e*/ 	.short	(.L_7 - .L_6)
	.align		4
.L_6:
        /*0010*/ 	.word	index@($__internal_2_$__cuda_sm10x_tcgen05_guardrail_trap_unallocated_columns_being_dealloced)
        /*0014*/ 	.word	0x00000000


	//----- nvinfo : EIATTR_FRAME_SIZE
	.align		4
.L_7:
        /*0018*/ 	.byte	0x04, 0x11
        /*001a*/ 	.short	(.L_9 - .L_8)
	.align		4
.L_8:
        /*001c*/ 	.word	index@($__internal_1_$__cuda_sm10x_tcgen05_guardrail_trap_phase_invalid_during_alloc)
        /*0020*/ 	.word	0x00000000


	//----- nvinfo : EIATTR_FRAME_SIZE
	.align		4
.L_9:
        /*0024*/ 	.byte	0x04, 0x11
        /*0026*/ 	.short	(.L_11 - .L_10)
	.align		4
.L_10:
        /*0028*/ 	.word	index@($__internal_0_$__cuda_sm10x_tcgen05_guardrail_trap_col_being_dealloced_not_returned_by_alloc)
        /*002c*/ 	.word	0x00000000


	//----- nvinfo : EIATTR_FRAME_SIZE
	.align		4
.L_11:
        /*0030*/ 	.byte	0x04, 0x11
        /*0032*/ 	.short	(.L_13 - .L_12)
	.align		4
.L_12:
        /*0034*/ 	.word	index@(attn_fwd)
        /*0038*/ 	.word	0x00000000


	//----- nvinfo : EIATTR_MIN_STACK_SIZE
	.align		4
.L_13:
        /*003c*/ 	.byte	0x04, 0x12
        /*003e*/ 	.short	(.L_15 - .L_14)
	.align		4
.L_14:
        /*0040*/ 	.word	index@(attn_fwd)
        /*0044*/ 	.word	0x00000000
.L_15:


//--------------------- .nv.info.attn_fwd         --------------------------
	.section	.nv.info.attn_fwd,"",@"SHT_CUDA_INFO"
	.sectionflags	@""
	.align	4


	//----- nvinfo : EIATTR_CUDA_API_VERSION
	.align		4
        /*0000*/ 	.byte	0x04, 0x37
        /*0002*/ 	.short	(.L_17 - .L_16)
.L_16:
        /*0004*/ 	.word	0x00000081


	//----- nvinfo : EIATTR_KPARAM_INFO
	.align		4
.L_17:
        /*0008*/ 	.byte	0x04, 0x17
        /*000a*/ 	.short	(.L_19 - .L_18)
.L_18:
        /*000c*/ 	.word	0x00000000
        /*0010*/ 	.short	0x0019
        /*0012*/ 	.short	0x0080
        /*0014*/ 	.byte	0x00, 0xf4, 0x21, 0x00


	//----- nvinfo : EIATTR_KPARAM_INFO
	.align		4
.L_19:
        /*0018*/ 	.byte	0x04, 0x17
        /*001a*/ 	.short	(.L_21 - .L_20)
.L_20:
        /*001c*/ 	.word	0x00000000
        /*0020*/ 	.short	0x0018
        /*0022*/ 	.short	0x0078
        /*0024*/ 	.byte	0x00, 0xf4, 0x21, 0x00


	//----- nvinfo : EIATTR_KPARAM_INFO
	.align		4
.L_21:
        /*0028*/ 	.byte	0x04, 0x17
        /*002a*/ 	.short	(.L_23 - .L_22)
.L_22:
        /*002c*/ 	.word	0x00000000
        /*0030*/ 	.short	0x0017
        /*0032*/ 	.short	0x0070
        /*0034*/ 	.byte	0x00, 0xf0, 0x11, 0x00


	//----- nvinfo : EIATTR_KPARAM_INFO
	.align		4
.L_23:
        /*0038*/ 	.byte	0x04, 0x17
        /*003a*/ 	.short	(.L_25 - .L_24)
.L_24:
        /*003c*/ 	.word	0x00000000
        /*0040*/ 	.short	0x0016
        /*0042*/ 	.short	0x006c
        /*0044*/ 	.byte	0x00, 0xf0, 0x11, 0x00


	//----- nvinfo : EIATTR_KPARAM_INFO
	.align		4
.L_25:
        /*0048*/ 	.byte	0x04, 0x17
        /*004a*/ 	.short	(.L_27 - .L_26)
.L_26:
        /*004c*/ 	.word	0x00000000
        /*0050*/ 	.short	0x0015
        /*0052*/ 	.short	0x0068
        /*0054*/ 	.byte	0x00, 0xf0, 0x11, 0x00


	//----- nvinfo : EIATTR_KPARAM_INFO
	.align		4
.L_27:
        /*0058*/ 	.byte	0x04, 0x17
        /*005a*/ 	.short	(.L_29 - .L_28)
.L_28:
        /*005c*/ 	.word	0x00000000
        /*0060*/ 	.short	0x0014
        /*0062*/ 	.short	0x0064
        /*0064*/ 	.byte	0x00, 0xf0, 0x11, 0x00


	//----- nvinfo : EIATTR_KPARAM_INFO
	.align		4
.L_29:
        /*0068*/ 	.byte	0x04, 0x17
        /*006a*/ 	.short	(.L_31 - .L_30)
.L_30:
        /*006c*/ 	.word	0x00000000
        /*0070*/ 	.short	0x0013
        /*0072*/ 	.short	0x0060
        /*0074*/ 	.byte	0x00, 0xf0, 0x11, 0x00


	//----- nvinfo : EIATTR_KPARAM_INFO
	.align		4
.L_31:
        /*0078*/ 	.byte	0x04, 0x17
        /*007a*/ 	.short	(.L_33 - .L_32)
.L_32:
        /*007c*/ 	.word	0x00000000
        /*0080*/ 	.short	0x0012
        /*0082*/ 	.short	0x005c
        /*0084*/ 	.byte	0x00, 0xf0, 0x11, 0x00


	//----- nvinfo : EIATTR_KPARAM_INFO
	.align		4
.L_33:
        /*0088*/ 	.byte	0x04, 0x17
        /*008a*/ 	.short	(.L_35 - .L_34)
.L_34:
        /*008c*/ 	.word	0x00000000
        /*0090*/ 	.short	0x0011
        /*0092*/ 	.short	0x0058
        /*0094*/ 	.byte	0x00, 0xf0, 0x11, 0x00


	//----- nvinfo : EIATTR_KPARAM_INFO
	.align		4
.L_35:
        /*0098*/ 	.byte	0x04, 0x17
        /*009a*/ 	.short	(.L_37 - .L_36)
.L_36:
        /*009c*/ 	.word	0x00000000
        /*00a0*/ 	.short	0x0010
        /*00a2*/ 	.short	0x0054
        /*00a4*/ 	.byte	0x00, 0xf0, 0x11, 0x00


	//----- nvinfo : EIATTR_KPARAM_INFO
	.align		4
.L_37:
        /*00a8*/ 	.byte	0x04, 0x17
        /*00aa*/ 	.short	(.L_39 - .L_38)
.L_38:
        /*00ac*/ 	.word	0x00000000
        /*00b0*/ 	.short	0x000f
        /*00b2*/ 	.short	0x0050
        /*00b4*/ 	.byte	0x00, 0xf0, 0x11, 0x00


	//----- nvinfo : EIATTR_KPARAM_INFO
	.align		4
.L_39:
        /*00b8*/ 	.byte	0x04, 0x17
        /*00ba*/ 	.short	(.L_41 - .L_40)
.L_40:
        /*00bc*/ 	.word	0x00000000
        /*00c0*/ 	.short	0x000e
        /*00c2*/ 	.short	0x004c
        /*00c4*/ 	.byte	0x00, 0xf0, 0x11, 0x00


	//----- nvinfo : EIATTR_KPARAM_INFO
	.align		4
.L_41:
        /*00c8*/ 	.byte	0x04, 0x17
        /*00ca*/ 	.short	(.L_43 - .L_42)
.L_42:
        /*00cc*/ 	.word	0x00000000
        /*00d0*/ 	.short	0x000d
        /*00d2*/ 	.short	0x0048
        /*00d4*/ 	.byte	0x00, 0xf0, 0x11, 0x00


	//----- nvinfo : EIATTR_KPARAM_INFO
	.align		4
.L_43:
        /*00d8*/ 	.byte	0x04, 0x17
        /*00da*/ 	.short	(.L_45 - .L_44)
.L_44:
        /*00dc*/ 	.word	0x00000000
        /*00e0*/ 	.short	0x000c
        /*00e2*/ 	.short	0x0044
        /*00e4*/ 	.byte	0x00, 0xf0, 0x11, 0x00


	//----- nvinfo : EIATTR_KPARAM_INFO
	.align		4
.L_45:
        /*00e8*/ 	.byte	0x04, 0x17
        /*00ea*/ 	.short	(.L_47 - .L_46)
.L_46:
        /*00ec*/ 	.word	0x00000000
        /*00f0*/ 	.short	0x000b
        /*00f2*/ 	.short	0x0040
        /*00f4*/ 	.byte	0x00, 0xf0, 0x11, 0x00


	//----- nvinfo : EIATTR_KPARAM_INFO
	.align		4
.L_47:
        /*00f8*/ 	.byte	0x04, 0x17
        /*00fa*/ 	.short	(.L_49 - .L_48)
.L_48:
        /*00fc*/ 	.word	0x00000000
        /*0100*/ 	.short	0x000a
        /*0102*/ 	.short	0x003c
        /*0104*/ 	.byte	0x00, 0xf0, 0x11, 0x00


	//----- nvinfo : EIATTR_KPARAM_INFO
	.align		4
.L_49:
        /*0108*/ 	.byte	0x04, 0x17
        /*010a*/ 	.short	(.L_51 - .L_50)
.L_50:
        /*010c*/ 	.word	0x00000000
        /*0110*/ 	.short	0x0009
        /*0112*/ 	.short	0x0038
        /*0114*/ 	.byte	0x00, 0xf0, 0x11, 0x00


	//----- nvinfo : EIATTR_KPARAM_INFO
	.align		4
.L_51:
        /*0118*/ 	.byte	0x04, 0x17
        /*011a*/ 	.short	(.L_53 - .L_52)
.L_52:
        /*011c*/ 	.word	0x00000000
        /*0120*/ 	.short	0x0008
        /*0122*/ 	.short	0x0034
        /*0124*/ 	.byte	0x00, 0xf0, 0x11, 0x00


	//----- nvinfo : EIATTR_KPARAM_INFO
	.align		4
.L_53:
        /*0128*/ 	.byte	0x04, 0x17
        /*012a*/ 	.short	(.L_55 - .L_54)
.L_54:
        /*012c*/ 	.word	0x00000000
        /*0130*/ 	.short	0x0007
        /*0132*/ 	.short	0x0030
        /*0134*/ 	.byte	0x00, 0xf0, 0x11, 0x00


	//----- nvinfo : EIATTR_KPARAM_INFO
	.align		4
.L_55:
        /*0138*/ 	.byte	0x04, 0x17
        /*013a*/ 	.short	(.L_57 - .L_56)
.L_56:
        /*013c*/ 	.word	0x00000000
        /*0140*/ 	.short	0x0006
        /*0142*/ 	.short	0x002c
        /*0144*/ 	.byte	0x00, 0xf0, 0x11, 0x00


	//----- nvinfo : EIATTR_KPARAM_INFO
	.align		4
.L_57:
        /*0148*/ 	.byte	0x04, 0x17
        /*014a*/ 	.short	(.L_59 - .L_58)
.L_58:
        /*014c*/ 	.word	0x00000000
        /*0150*/ 	.short	0x0005
        /*0152*/ 	.short	0x0028
        /*0154*/ 	.byte	0x00, 0xf0, 0x11, 0x00


	//----- nvinfo : EIATTR_KPARAM_INFO
	.align		4
.L_59:
        /*0158*/ 	.byte	0x04, 0x17
        /*015a*/ 	.short	(.L_61 - .L_60)
.L_60:
        /*015c*/ 	.word	0x00000000
        /*0160*/ 	.short	0x0004
        /*0162*/ 	.short	0x0020
        /*0164*/ 	.byte	0x00, 0xf4, 0x21, 0x00


	//----- nvinfo : EIATTR_KPARAM_INFO
	.align		4
.L_61:
        /*0168*/ 	.byte	0x04, 0x17
        /*016a*/ 	.short	(.L_63 - .L_62)
.L_62:
        /*016c*/ 	.word	0x00000000
        /*0170*/ 	.short	0x0003
        /*0172*/ 	.short	0x0018
        /*0174*/ 	.byte	0x00, 0xf4, 0x21, 0x00


	//----- nvinfo : EIATTR_KPARAM_INFO
	.align		4
.L_63:
        /*0178*/ 	.byte	0x04, 0x17
        /*017a*/ 	.short	(.L_65 - .L_64)
.L_64:
        /*017c*/ 	.word	0x00000000
        /*0180*/ 	.short	0x0002
        /*0182*/ 	.short	0x0010
        /*0184*/ 	.byte	0x00, 0xf4, 0x21, 0x00


	//----- nvinfo : EIATTR_KPARAM_INFO
	.align		4
.L_65:
        /*0188*/ 	.byte	0x04, 0x17
        /*018a*/ 	.short	(.L_67 - .L_66)
.L_66:
        /*018c*/ 	.word	0x00000000
        /*0190*/ 	.short	0x0001
        /*0192*/ 	.short	0x0008
        /*0194*/ 	.byte	0x00, 0xf4, 0x21, 0x00


	//----- nvinfo : EIATTR_KPARAM_INFO
	.align		4
.L_67:
        /*0198*/ 	.byte	0x04, 0x17
        /*019a*/ 	.short	(.L_69 - .L_68)
.L_68:
        /*019c*/ 	.word	0x00000000
        /*01a0*/ 	.short	0x0000
        /*01a2*/ 	.short	0x0000
        /*01a4*/ 	.byte	0x00, 0xf4, 0x21, 0x00


	//----- nvinfo : EIATTR_AT_ENTRY_FRAGMENTS
	.align		4
.L_69:
        /*01a8*/ 	.byte	0x04, 0x4f
        /*01aa*/ 	.short	(.L_71 - .L_70)


	//   ....[0]....
.L_70:
        /*01ac*/ 	.word	0x00000004


	//----- nvinfo : EIATTR_RESERVED_SMEM_USED
	.align		4
.L_71:
        /*01b0*/ 	.byte	0x01, 0x41
	.zero		2


	//----- nvinfo : EIATTR_SPARSE_MMA_MASK
	.align		4
        /*01b4*/ 	.byte	0x03, 0x50
        /*01b6*/ 	.short	0x0000


	//----- nvinfo : EIATTR_TCGEN05_1CTA_USED
	.align		4
        /*01b8*/ 	.byte	0x01, 0x51
	.zero		2


	//----- nvinfo : EIATTR_MAXREG_COUNT
	.align		4
        /*01bc*/ 	.byte	0x03, 0x1b
        /*01be*/ 	.short	0x00ff


	//----- nvinfo : EIATTR_NUM_BARRIERS
	.align		4
        /*01c0*/ 	.byte	0x02, 0x4c
        /*01c2*/ 	.byte	0x01
	.zero		1


	//----- nvinfo : EIATTR_INT_WARP_WIDE_INSTR_OFFSETS
	.align		4
        /*01c4*/ 	.byte	0x04, 0x31
        /*01c6*/ 	.short	(.L_73 - .L_72)


	//   ....[0]....
.L_72:
        /*01c8*/ 	.word	0x00001ed0


	//   ....[1]....
        /*01cc*/ 	.word	0x00001ee0


	//   ....[2]....
        /*01d0*/ 	.word	0x00002760


	//   ....[3]....
        /*01d4*/ 	.word	0x000027d0


	//   ....[4]....
        /*01d8*/ 	.word	0x00006100


	//   ....[5]....
        /*01dc*/ 	.word	0x0000b6b0


	//   ....[6]....
        /*01e0*/ 	.word	0x0000b700


	//----- nvinfo : EIATTR_COOP_GROUP_MASK_REGIDS
	.align		4
.L_73:
        /*01e4*/ 	.byte	0x04, 0x29
        /*01e6*/ 	.short	(.L_75 - .L_74)


	//   ....[0]....
.L_74:
        /*01e8*/ 	.word	0xffffffff


	//   ....[1]....
        /*01ec*/ 	.word	0xffffffff


	//   ....[2]....
        /*01f0*/ 	.word	0xffffffff


	//   ....[3]....
        /*01f4*/ 	.word	0xffffffff


	//----- nvinfo : EIATTR_COOP_GROUP_INSTR_OFFSETS
	.align		4
.L_75:
        /*01f8*/ 	.byte	0x04, 0x28
        /*01fa*/ 	.short	(.L_77 - .L_76)


	//   ....[0]....
.L_76:
        /*01fc*/ 	.word	0x00000050


	//   ....[1]....
        /*0200*/ 	.word	0x00000310


	//   ....[2]....
        /*0204*/ 	.word	0x0000b540


	//   ....[3]....
        /*0208*/ 	.word	0x0000b7b0


	//----- nvinfo : EIATTR_VRC_CTA_INIT_COUNT
	.align		4
.L_77:
        /*020c*/ 	.byte	0x02, 0x4a
        /*020e*/ 	.byte	0x80
	.zero		1


	//----- nvinfo : EIATTR_MBARRIER_INSTR_OFFSETS
	.align		4
        /*0210*/ 	.byte	0x04, 0x39
        /*0212*/ 	.short	(.L_79 - .L_78)


	//   ....[0]....
.L_78:
        /*0214*/ 	.word	0x00002360
        /*0218*/ 	.word	0x000000ff
        /*021c*/ 	.word	0x00000000
        /*0220*/ 	.short	0x0100
        /*0222*/ 	.byte	0x12
	.zero		1


	//   ....[1]....
        /*0224*/ 	.word	0x000027c0
        /*0228*/ 	.word	0x000000ff
        /*022c*/ 	.word	0x00007008
        /*0230*/ 	.short	0x0100
        /*0232*/ 	.byte	0x0e
	.zero		1


	//   ....[2]....
        /*0234*/ 	.word	0x00002a20
        /*0238*/ 	.word	0x000000ff
        /*023c*/ 	.word	0x00005000
        /*0240*/ 	.short	0x0100
        /*0242*/ 	.byte	0x0e
	.zero		1


	//   ....[3]....
        /*0244*/ 	.word	0x00002c00
        /*0248*/ 	.word	0x000000ff
        /*024c*/ 	.word	0x00005000
        /*0250*/ 	.short	0x010a
        /*0252*/ 	.byte	0x0e
	.zero		1


	//   ....[4]....
        /*0254*/ 	.word	0x00002cc0
        /*0258*/ 	.word	0x000000ff
        /*025c*/ 	.word	0x00005000
        /*0260*/ 	.short	0x0108
        /*0262*/ 	.byte	0x0e
	.zero		1


	//   ....[5]....
        /*0264*/ 	.word	0x00006340
        /*0268*/ 	.word	0x000000ff
        /*026c*/ 	.word	0x00007010
        /*0270*/ 	.short	0x0100
        /*0272*/ 	.byte	0x0e
	.zero		1


	//   ....[6]....
        /*0274*/ 	.word	0x00006460
        /*0278*/ 	.word	0x000000ff
        /*027c*/ 	.word	0x00007010
        /*0280*/ 	.short	0x010a
        /*0282*/ 	.byte	0x0e
	.zero		1


	//   ....[7]....
        /*0284*/ 	.word	0x000064f0
        /*0288*/ 	.word	0x000000ff
        /*028c*/ 	.word	0x00007010
        /*0290*/ 	.short	0x0108
        /*0292*/ 	.byte	0x0e
	.zero		1


	//   ....[8]....
        /*0294*/ 	.word	0x00006560
        /*0298*/ 	.word	0x000000ff
        /*029c*/ 	.word	0x00000000
        /*02a0*/ 	.short	0x010a
        /*02a2*/ 	.byte	0x12
	.zero		1


	//   ....[9]....
        /*02a4*/ 	.word	0x00008e20
        /*02a8*/ 	.word	0x000000ff
        /*02ac*/ 	.word	0x00000000
        /*02b0*/ 	.short	0x010a
        /*02b2*/ 	.byte	0x12
	.zero		1


	//   ....[10]....
        /*02b4*/ 	.word	0x00008f60
        /*02b8*/ 	.word	0x000000ff
        /*02bc*/ 	.word	0x00007000
        /*02c0*/ 	.short	0x0108
        /*02c2*/ 	.byte	0x0e
	.zero		1


	//   ....[11]....
        /*02c4*/ 	.word	0x00009090
        /*02c8*/ 	.word	0x000000ff
        /*02cc*/ 	.word	0x00007008
        /*02d0*/ 	.short	0x0108
        /*02d2*/ 	.byte	0x0e
	.zero		1


	//   ....[12]....
        /*02d4*/ 	.word	0x0000b7d0
        /*02d8*/ 	.word	0x000000ff
        /*02dc*/ 	.word	0x00005000
        /*02e0*/ 	.short	0x010a
        /*02e2*/ 	.byte	0x0e
	.zero		1


	//   ....[13]....
        /*02e4*/ 	.word	0x0000b800
        /*02e8*/ 	.word	0x000000ff
        /*02ec*/ 	.word	0x00007010
        /*02f0*/ 	.short	0x010a
        /*02f2*/ 	.byte	0x0e
	.zero		1


	//   ....[14]....
        /*02f4*/ 	.word	0x0000b830
        /*02f8*/ 	.word	0x000000ff
        /*02fc*/ 	.word	0x00000000
        /*0300*/ 	.short	0x010a
        /*0302*/ 	.byte	0x12
	.zero		1


	//   ....[15]....
        /*0304*/ 	.word	0x0000b860
        /*0308*/ 	.word	0x000000ff
        /*030c*/ 	.word	0x00000000
        /*0310*/ 	.short	0x010a
        /*0312*/ 	.byte	0x12
	.zero		1


	//----- nvinfo : EIATTR_NUM_MBARRIERS
	.align		4
.L_79:
        /*0314*/ 	.byte	0x03, 0x38
        /*0316*/ 	.short	0xffff


	//----- nvinfo : EIATTR_EXIT_INSTR_OFFSETS
	.align		4
        /*0318*/ 	.byte	0x04, 0x1c
        /*031a*/ 	.short	(.L_81 - .L_80)


	//   ....[0]....
.L_80:
        /*031c*/ 	.word	0x0000b7c0


	//----- nvinfo : EIATTR_REQNTID
	.align		4
.L_81:
        /*0320*/ 	.byte	0x04, 0x10
        /*0322*/ 	.short	(.L_83 - .L_82)
.L_82:
        /*0324*/ 	.word	0x00000080
        /*0328*/ 	.word	0x00000001
        /*032c*/ 	.word	0x00000001


	//----- nvinfo : EIATTR_CRS_STACK_SIZE
	.align		4
.L_83:
        /*0330*/ 	.byte	0x04, 0x1e
        /*0332*/ 	.short	(.L_85 - .L_84)
.L_84:
        /*0334*/ 	.word	0x00000000


	//----- nvinfo : EIATTR_CBANK_PARAM_SIZE
	.align		4
.L_85:
        /*0338*/ 	.byte	0x03, 0x19
        /*033a*/ 	.short	0x0088


	//----- nvinfo : EIATTR_PARAM_CBANK
	.align		4
        /*033c*/ 	.byte	0x04, 0x0a
        /*033e*/ 	.short	(.L_87 - .L_86)
	.align		4
.L_86:
        /*0340*/ 	.word	index@(.nv.constant0.attn_fwd)
        /*0344*/ 	.short	0x0380
        /*0346*/ 	.short	0x0088


	//----- nvinfo : EIATTR_SW_WAR
	.align		4
.L_87:
        /*0348*/ 	.byte	0x04, 0x36
        /*034a*/ 	.short	(.L_89 - .L_88)
.L_88:
        /*034c*/ 	.word	0x00000008
.L_89:


//--------------------- .nv.compat                --------------------------
	.section	.nv.compat,"",@"SHT_CUDA_COMPAT_INFO"
	.align	4
        /*0000*/ 	.byte	0x02, 0x02, 0x02, 0x00, 0x02, 0x05, 0x05, 0x00, 0x02, 0x03, 0x00, 0x00, 0x02, 0x06, 0x01, 0x00


//--------------------- .nv.callgraph             --------------------------
	.section	.nv.callgraph,"",@"SHT_CUDA_CALLGRAPH"
	.align	4
	.sectionentsize	8
	.align		4
        /*0000*/ 	.word	0x00000000
	.align		4
        /*0004*/ 	.word	0xffffffff
	.align		4
        /*0008*/ 	.word	0x00000000
	.align		4
        /*000c*/ 	.word	0xfffffffe
	.align		4
        /*0010*/ 	.word	0x00000000
	.align		4
        /*0014*/ 	.word	0xfffffffd
	.align		4
        /*0018*/ 	.word	0x00000000
	.align		4
        /*001c*/ 	.word	0xfffffffc


//--------------------- .nv.constant4             --------------------------
	.section	.nv.constant4,"a",@progbits
	.align	8
	.align		8
.nv.constant4:
        /*0000*/ 	.dword	_$_str


//--------------------- .text.attn_fwd            --------------------------
	.section	.text.attn_fwd,"ax",@progbits
	.align	128
        .global         attn_fwd
        .type           attn_fwd,@function
        .size           attn_fwd,(.L_x_27 - attn_fwd)
        .other          attn_fwd,@"STO_CUDA_ENTRY STV_DEFAULT"
attn_fwd:
.text.attn_fwd:
[----:B------:R-:W0:Y:S01]  /*0000*/  LDC R1, c[0x0][0x37c] ;  /* 0x0000df00ff017b82 */ /* 0x000e220000000800 */
[----:B------:R-:W1:Y:S02]  /*0010*/  S2R R3, SR_TID.X ;  /* 0x0000000000037919 */ /* 0x000e640000002100 */
[----:B-1----:R-:W-:-:S13]  /*0020*/  ISETP.GE.U32.AND P0, PT, R3, 0x20, PT ;  /* 0x000000200300780c */ /* 0x002fda0003f06070 */
[----:B------:R-:W-:Y:S05]  /*0030*/  @P0 BRA `(.L_x_0) ;  /* 0x0000000000b80947 */ /* 0x000fea0003800000 */
[----:B------:R-:W1:Y:S01]  /*0040*/  S2UR UR6, SR_CgaCtaId ;  /* 0x00000000000679c3 */ /* 0x000e620000008800 */
[----:B------:R-:W-:Y:S01]  /*0050*/  NOP ;  /* 0x0000000000007918 */ /* 0x000fe20000000000 */
[----:B------:R-:W-:Y:S02]  /*0060*/  UMOV UR4, 0x40 ;  /* 0x0000004000047882 */ /* 0x000fe40000000000 */
[----:B-1----:R-:W-:-:S09]  /*0070*/  ULEA UR4, UR6, UR4, 0x18 ;  /* 0x0000000406047291 */ /* 0x002fd2000f8ec0ff */
[----:B------:R-:W1:Y:S01]  /*0080*/  LDS.U8 R0, [UR4] ;  /* 0x00000004ff007984 */ /* 0x000e620008000000 */
[----:B------:R-:W-:Y:S02]  /*0090*/  UMOV UR4, 0x400 ;  /* 0x0000040000047882 */ /* 0x000fe40000000000 */
[----:B------:R-:W-:Y:S01]  /*00a0*/  ULEA UR4, UR6, UR4, 0x18 ;  /* 0x0000000406047291 */ /* 0x000fe2000f8ec0ff */
[----:B-1----:R-:W-:-:S13]  /*00b0*/  ISETP.NE.AND P1, PT, R0, RZ, PT ;  /* 0x000000ff0000720c */ /* 0x002fda0003f25270 */
[----:B------:R-:W-:Y:S05]  /*00c0*/  @P1 BRA `(.L_x_1) ;  /* 0x00000000007c1947 */ /* 0x000fea0003800000 */
[----:B------:R-:W-:-:S13]  /*00d0*/  ELECT P1, URZ, PT ;  /* 0x0000000000ff782f */ /* 0x000fda0003820000 */
[----:B------:R-:W-:Y:S05]  /*00e0*/  @!P1 BRA `(.L_x_2) ;  /* 0x0000000000849947 */ /* 0x000fea0003800000 */
[----:B------:R-:W-:Y:S01]  /*00f0*/  UMOV UR5, 0x4 ;  /* 0x0000000400057882 */ /* 0x000fe20000000000 */
[----:B------:R-:W-:Y:S01]  /*0100*/  HFMA2 R7, -RZ, RZ, 0, 5.9604644775390625e-08 ;  /* 0x00000001ff077431 */ /* 0x000fe200000001ff */
[----:B------:R-:W-:-:S03]  /*0110*/  MOV R5, 0xf ;  /* 0x0000000f00057802 */ /* 0x000fc60000000f00 */
[----:B------:R-:W-:Y:S04]  /*0120*/  DEPBAR.LE SB1, 0x36 ;  /* 0x00009d800000791a */ /* 0x000fe80000000000 */
[----:B------:R-:W1:Y:S02]  /*0130*/  UTCATOMSWS.FIND_AND_SET.ALIGN UP0, UR5, UR5 ;  /* 0x00000005000575e3 */ /* 0x000e640008000800 */
[----:B-1----:R-:W-:-:S04]  /*0140*/  PLOP3.LUT P1, PT, PT, PT, UP0, 0x80, 0x8 ;  /* 0x000000000008781c */ /* 0x002fc80003f2f008 */
[----:B------:R-:W-:-:S04]  /*0150*/  SEL R0, RZ, 0xffffffff, !P1 ;  /* 0xffffffffff007807 */ /* 0x000fc80004800000 */
[----:B------:R-:W-:Y:S02]  /*0160*/  ISETP.NE.AND P1, PT, R0, RZ, PT ;  /* 0x000000ff0000720c */ /* 0x000fe40003f25270 */
[----:B------:R-:W-:-:S11]  /*0170*/  MOV R0, UR5 ;  /* 0x0000000500007c02 */ /* 0x000fd60008000f00 */
[----:B------:R-:W-:Y:S05]  /*0180*/  @P1 BRA `(.L_x_3) ;  /* 0x0000000000241947 */ /* 0x000fea0003800000 */
.L_x_4:
[----:B------:R-:W-:Y:S05]  /*0190*/  NANOSLEEP 0x64 ;  /* 0x000000640000795d */ /* 0x000fea0003800000 */
[----:B------:R-:W-:-:S05]  /*01a0*/  UMOV UR5, 0x4 ;  /* 0x0000000400057882 */ /* 0x000fca0000000000 */
[----:B------:R-:W-:Y:S04]  /*01b0*/  DEPBAR.LE SB1, 0x36 ;  /* 0x00009d800000791a */ /* 0x000fe80000000000 */
[----:B------:R-:W1:Y:S02]  /*01c0*/  UTCATOMSWS.FIND_AND_SET.ALIGN UP0, UR5, UR5 ;  /* 0x00000005000575e3 */ /* 0x000e640008000800 */
[----:B-1----:R-:W-:-:S04]  /*01d0*/  PLOP3.LUT P1, PT, PT, PT, UP0, 0x80, 0x8 ;  /* 0x000000000008781c */ /* 0x002fc80003f2f008 */
[----:B------:R-:W-:-:S04]  /*01e0*/  SEL R0, RZ, 0xffffffff, !P1 ;  /* 0xffffffffff007807 */ /* 0x000fc80004800000 */
[----:B------:R-:W-:Y:S02]  /*01f0*/  ISETP.NE.AND P1, PT, R0, RZ, PT ;  /* 0x000000ff0000720c */ /* 0x000fe40003f25270 */
[----:B------:R-:W-:-:S11]  /*0200*/  MOV R0, UR5 ;  /* 0x0000000500007c02 */ /* 0x000fd60008000f00 */
[----:B------:R-:W-:Y:S05]  /*0210*/  @!P1 BRA `(.L_x_4) ;  /* 0xfffffffc00dc9947 */ /* 0x000fea000383ffff */
.L_x_3:
[C---:B------:R-:W-:Y:S01]  /*0220*/  VIADD R4, R0.reuse, 0x10 ;  /* 0x0000001000047836 */ /* 0x040fe20000000000 */
[----:B------:R-:W-:Y:S01]  /*0230*/  UMOV UR5, 0x50 ;  /* 0x0000005000057882 */ /* 0x000fe20000000000 */
[----:B------:R-:W-:Y:S01]  /*0240*/  SHF.L.U32 R2, R5, R0, RZ ;  /* 0x0000000005027219 */ /* 0x000fe200000006ff */
[----:B------:R-:W-:Y:S01]  /*0250*/  ULEA UR5, UR6, UR5, 0x18 ;  /* 0x0000000506057291 */ /* 0x000fe2000f8ec0ff */
[----:B------:R-:W-:Y:S02]  /*0260*/  SHF.L.U32 R0, R0, 0x5, RZ ;  /* 0x0000000500007819 */ /* 0x000fe400000006ff */
[----:B------:R-:W-:-:S04]  /*0270*/  SHF.L.U32 R5, R7, R4, RZ ;  /* 0x0000000407057219 */ /* 0x000fc800000006ff */
[----:B------:R-:W-:-:S05]  /*0280*/  LOP3.LUT R2, R5, R2, RZ, 0xfc, !PT ;  /* 0x0000000205027212 */ /* 0x000fca00078efcff */
[----:B------:R1:W-:Y:S04]  /*0290*/  ATOMS.OR RZ, [UR5], R2 ;  /* 0x00000002ffff798c */ /* 0x0003e8000b000005 */
[----:B------:R1:W-:Y:S01]  /*02a0*/  STS [UR4], R0 ;  /* 0x00000000ff007988 */ /* 0x0003e20008000804 */
[----:B------:R-:W-:Y:S05]  /*02b0*/  BRA `(.L_x_2) ;  /* 0x0000000000107947 */ /* 0x000fea0003800000 */
.L_x_1:
[----:B------:R-:W-:Y:S02]  /*02c0*/  MOV R0, 0xffffffff ;  /* 0xffffffff00007802 */ /* 0x000fe40000000f00 */
[----:B------:R-:W-:-:S03]  /*02d0*/  MOV R4, 0x300 ;  /* 0x0000030000047802 */ /* 0x000fc60000000f00 */
[----:B------:R1:W-:Y:S04]  /*02e0*/  STS [UR4], R0 ;  /* 0x00000000ff007988 */ /* 0x0003e80008000804 */
[----:B01----:R-:W-:Y:S05]  /*02f0*/  CALL.REL.NOINC `($__internal_1_$__cuda_sm10x_tcgen05_guardrail_trap_phase_invalid_during_alloc) ;  /* 0x000000b400707944 */ /* 0x003fea0003c00000 */
.L_x_2:
[----:B------:R-:W-:Y:S05]  /*0300*/  WARPSYNC.ALL ;  /* 0x0000000000007948 */ /* 0x000fea0003800000 */
[----:B------:R-:W-:Y:S01]  /*0310*/  NOP ;  /* 0x0000000000007918 */ /* 0x000fe20000000000 */
.L_x_0:
[----:B------:R-:W2:Y:S01]  /*0320*/  S2R R5, SR_CTAID.X ;  /* 0x0000000000057919 */ /* 0x000ea20000002500 */
[----:B------:R-:W3:Y:S01]  /*0330*/  S2UR UR15, SR_CTAID.Y ;  /* 0x00000000000f79c3 */ /* 0x000ee20000002600 */
[----:B------:R-:W3:Y:S01]  /*0340*/  LDCU.64 UR8, c[0x0][0x3b0] ;  /* 0x00007600ff0877ac */ /* 0x000ee20008000a00 */
[----:B-1----:R-:W-:Y:S01]  /*0350*/  LOP3.LUT R0, R3, 0x7f, RZ, 0xc0, !PT ;  /* 0x0000007f03007812 */ /* 0x002fe200078ec0ff */
[----:B------:R-:W1:Y:S05]  /*0360*/  LDCU.64 UR4, c[0x0][0x3b0] ;  /* 0x00007600ff0477ac */ /* 0x000e6a0008000a00 */
[----:B------:R-:W4:Y:S01]  /*0370*/  LDC.64 R8, c[0x0][0x380] ;  /* 0x0000e000ff087b82 */ /* 0x000f220000000a00 */
[----:B------:R-:W-:Y:S01]  /*0380*/  UMOV UR14, 0x400 ;  /* 0x00000400000e7882 */ /* 0x000fe20000000000 */
[----:B------:R-:W0:Y:S06]  /*0390*/  LDCU.64 UR26, c[0x0][0x358] ;  /* 0x00006b00ff1a77ac */ /* 0x000e2c0008000a00 */
[----:B------:R-:W0:Y:S08]  /*03a0*/  LDC.64 R134, c[0x0][0x380] ;  /* 0x0000e000ff867b82 */ /* 0x000e300000000a00 */
[----:B------:R-:W0:Y:S01]  /*03b0*/  LDC R49, c[0x0][0x3b8] ;  /* 0x0000ee00ff317b82 */ /* 0x000e220000000800 */
[----:B---3--:R-:W-:-:S02]  /*03c0*/  UIMAD UR8, UR15, UR8, URZ ;  /* 0x000000080f0872a4 */ /* 0x008fc4000f8e02ff */
[----:B-1----:R-:W-:Y:S02]  /*03d0*/  UIMAD UR4, UR15, UR4, URZ ;  /* 0x000000040f0472a4 */ /* 0x002fe4000f8e02ff */
[----:B------:R-:W-:Y:S01]  /*03e0*/  USHF.R.S32.HI UR7, URZ, 0x1f, UR8 ;  /* 0x0000001fff077899 */ /* 0x000fe20008011408 */
[----:B--2---:R-:W-:Y:S02]  /*03f0*/  LEA R0, R5, R0, 0x7 ;  /* 0x0000000005007211 */ /* 0x004fe400078e38ff */
[----:B------:R-:W1:Y:S03]  /*0400*/  S2UR UR6, SR_CgaCtaId ;  /* 0x00000000000679c3 */ /* 0x000e660000008800 */
[C---:B------:R-:W-:Y:S02]  /*0410*/  IMAD R7, R0.reuse, UR9, RZ ;  /* 0x0000000900077c24 */ /* 0x040fe4000f8e02ff */
[----:B------:R-:W-:Y:S01]  /*0420*/  IMAD R5, R0, UR5, RZ ;  /* 0x0000000500057c24 */ /* 0x000fe2000f8e02ff */
[----:B------:R-:W-:-:S02]  /*0430*/  USHF.R.S32.HI UR5, URZ, 0x1f, UR4 ;  /* 0x0000001fff057899 */ /* 0x000fc40008011404 */
[----:B----4-:R-:W-:Y:S02]  /*0440*/  IADD3 R4, P4, P3, R7, UR8, R8 ;  /* 0x0000000807047c10 */ /* 0x010fe4000fb9e008 */
[----:B------:R-:W-:Y:S02]  /*0450*/  SHF.R.S32.HI R6, RZ, 0x1f, R7 ;  /* 0x0000001fff067819 */ /* 0x000fe40000011407 */
[----:B0-----:R-:W-:Y:S02]  /*0460*/  IADD3 R134, P1, P2, R5, UR4, R134 ;  /* 0x0000000405867c10 */ /* 0x001fe4000fa3e086 */
[----:B------:R-:W-:Y:S01]  /*0470*/  SHF.R.S32.HI R2, RZ, 0x1f, R5 ;  /* 0x0000001fff027819 */ /* 0x000fe20000011405 */
[C---:B------:R-:W-:Y:S01]  /*0480*/  IMAD R21, R49.reuse, 0x18, RZ ;  /* 0x0000001831157824 */ /* 0x040fe200078e02ff */
[C---:B------:R-:W-:Y:S01]  /*0490*/  SHF.L.U32 R7, R49.reuse, 0x3, RZ ;  /* 0x0000000331077819 */ /* 0x040fe200000006ff */
[C---:B------:R-:W-:Y:S01]  /*04a0*/  IMAD.SHL.U32 R23, R49.reuse, 0x20, RZ ;  /* 0x0000002031177824 */ /* 0x040fe200078e00ff */
[----:B------:R-:W-:Y:S01]  /*04b0*/  IADD3.X R5, PT, PT, R6, UR7, R9, P4, P3 ;  /* 0x0000000706057c10 */ /* 0x000fe2000a7e6409 */
[C---:B------:R-:W-:Y:S01]  /*04c0*/  IMAD R25, R49.reuse, 0x28, RZ ;  /* 0x0000002831197824 */ /* 0x040fe200078e02ff */
[----:B------:R-:W-:Y:S01]  /*04d0*/  IADD3.X R138, PT, PT, R2, UR5, R135, P1, P2 ;  /* 0x00000005028a7c10 */ /* 0x000fe20008fe4487 */
[----:B------:R-:W-:Y:S01]  /*04e0*/  IMAD R27, R49, 0x30, RZ ;  /* 0x00000030311b7824 */ /* 0x000fe200078e02ff */
[-C--:B------:R-:W-:Y:S01]  /*04f0*/  IADD3 R30, P4, PT, R7, R134.reuse, RZ ;  /* 0x00000086071e7210 */ /* 0x080fe20007f9e0ff */
[----:B------:R-:W-:Y:S01]  /*0500*/  BAR.SYNC.DEFER_BLOCKING 0x0 ;  /* 0x0000000000007b1d */ /* 0x000fe20000010000 */
[-C--:B------:R-:W-:Y:S01]  /*0510*/  IADD3 R28, P6, PT, R21, R134.reuse, RZ ;  /* 0x00000086151c7210 */ /* 0x080fe20007fde0ff */
[----:B------:R-:W-:Y:S01]  /*0520*/  IMAD R15, R49, 0x11, RZ ;  /* 0x00000011310f7824 */ /* 0x000fe200078e02ff */
[----:B------:R-:W-:Y:S01]  /*0530*/  IADD3 R20, P5, PT, R23, R134, RZ ;  /* 0x0000008617147210 */ /* 0x000fe20007fbe0ff */
[----:B------:R-:W-:Y:S01]  /*0540*/  IMAD R17, R49, 0x12, RZ ;  /* 0x0000001231117824 */ /* 0x000fe200078e02ff */
[----:B------:R-:W-:Y:S01]  /*0550*/  LEA.HI.X.SX32 R31, R7, R138, 0x1, P4 ;  /* 0x0000008a071f7211 */ /* 0x000fe200020f0eff */
[C---:B------:R-:W-:Y:S01]  /*0560*/  IMAD R35, R49.reuse, 0x21, RZ ;  /* 0x0000002131237824 */ /* 0x040fe200078e02ff */
[C---:B------:R-:W-:Y:S01]  /*0570*/  SHF.L.U32 R13, R49.reuse, 0x4, RZ ;  /* 0x00000004310d7819 */ /* 0x040fe200000006ff */
[----:B------:R-:W-:Y:S01]  /*0580*/  IMAD R39, R49, 0x1a, RZ ;  /* 0x0000001a31277824 */ /* 0x000fe200078e02ff */
[----:B------:R-:W-:Y:S01]  /*0590*/  IADD3 R22, P4, PT, R25, R134, RZ ;  /* 0x0000008619167210 */ /* 0x000fe20007f9e0ff */
[----:B-1----:R-:W-:Y:S01]  /*05a0*/  ULEA UR14, UR6, UR14, 0x18 ;  /* 0x0000000e060e7291 */ /* 0x002fe2000f8ec0ff */
[----:B------:R-:W-:Y:S01]  /*05b0*/  LEA.HI.X.SX32 R29, R21, R138, 0x1, P6 ;  /* 0x0000008a151d7211 */ /* 0x000fe200030f0eff */
[----:B------:R-:W-:Y:S01]  /*05c0*/  IMAD R18, R49, 0xb, RZ ;  /* 0x0000000b31127824 */ /* 0x000fe200078e02ff */
[----:B------:R-:W-:Y:S01]  /*05d0*/  IADD3 R24, P6, PT, R27, R134, RZ ;  /* 0x000000861b187210 */ /* 0x000fe20007fde0ff */
[----:B------:R-:W-:Y:S01]  /*05e0*/  IMAD R34, R49, 0x38, RZ ;  /* 0x0000003831227824 */ /* 0x000fe200078e02ff */
[----:B------:R-:W-:Y:S01]  /*05f0*/  LEA.HI.X.SX32 R21, R23, R138, 0x1, P5 ;  /* 0x0000008a17157211 */ /* 0x000fe200028f0eff */
[----:B------:R-:W-:Y:S01]  /*0600*/  IMAD R19, R49, 0x13, RZ ;  /* 0x0000001331137824 */ /* 0x000fe200078e02ff */
[----:B------:R-:W-:-:S02]  /*0610*/  IADD3 RZ, P3, PT, R13, R134, RZ ;  /* 0x000000860dff7210 */ /* 0x000fc40007f7e0ff */
[C---:B------:R-:W-:Y:S01]  /*0620*/  SHF.L.U32 R6, R49.reuse, 0x2, RZ ;  /* 0x0000000231067819 */ /* 0x040fe200000006ff */
[----:B------:R-:W-:Y:S01]  /*0630*/  IMAD R11, R49, 0xf, RZ ;  /* 0x0000000f310b7824 */ /* 0x000fe200078e02ff */
[----:B------:R-:W-:Y:S01]  /*0640*/  LEA.HI.X.SX32 R23, R25, R138, 0x1, P4 ;  /* 0x0000008a19177211 */ /* 0x000fe200020f0eff */
[----:B------:R-:W-:Y:S01]  /*0650*/  IMAD R87, R49, 0x3c, RZ ;  /* 0x0000003c31577824 */ /* 0x000fe200078e02ff */
[----:B------:R-:W-:Y:S01]  /*0660*/  IADD3 RZ, P4, PT, R15, R134, RZ ;  /* 0x000000860fff7210 */ /* 0x000fe20007f9e0ff */
[----:B------:R-:W0:Y:S01]  /*0670*/  LDS R136, [UR14] ;  /* 0x0000000eff887984 */ /* 0x000e220008000800 */
[----:B------:R-:W-:Y:S01]  /*0680*/  LEA.HI.X.SX32 R25, R27, R138, 0x1, P6 ;  /* 0x0000008a1b197211 */ /* 0x000fe200030f0eff */
[----:B------:R-:W-:Y:S01]  /*0690*/  IMAD R37, R49, 0x29, RZ ;  /* 0x0000002931257824 */ /* 0x000fe200078e02ff */
[----:B------:R-:W-:Y:S01]  /*06a0*/  IADD3 RZ, P6, PT, R17, R134, RZ ;  /* 0x0000008611ff7210 */ /* 0x000fe20007fde0ff */
[----:B------:R-:W-:Y:S01]  /*06b0*/  BAR.SYNC.DEFER_BLOCKING 0x0 ;  /* 0x0000000000007b1d */ /* 0x000fe20000010000 */
[----:B------:R-:W-:-:S02]  /*06c0*/  LEA.HI.X.SX32 R7, R13, R138, 0x1, P3 ;  /* 0x0000008a0d077211 */ /* 0x000fc400018f0eff */
[-C--:B------:R-:W-:Y:S02]  /*06d0*/  LEA.HI.X.SX32 R13, R15, R138.reuse, 0x1, P4 ;  /* 0x0000008a0f0d7211 */ /* 0x080fe400020f0eff */
[----:B------:R-:W-:Y:S01]  /*06e0*/  LEA.HI.X.SX32 R15, R17, R138, 0x1, P6 ;  /* 0x0000008a110f7211 */ /* 0x000fe200030f0eff */
[----:B------:R-:W-:Y:S01]  /*06f0*/  IMAD R14, R49, 0x9, RZ ;  /* 0x00000009310e7824 */ /* 0x000fe200078e02ff */
[----:B------:R-:W-:Y:S01]  /*0700*/  IADD3 R80, P6, PT, R35, R134, RZ ;  /* 0x0000008623507210 */ /* 0x000fe20007fde0ff */
[C---:B------:R-:W-:Y:S02]  /*0710*/  IMAD R99, R49.reuse, 0x2d, RZ ;  /* 0x0000002d31637824 */ /* 0x040fe400078e02ff */
[----:B------:R-:W-:Y:S01]  /*0720*/  IMAD R41, R49, 0x22, RZ ;  /* 0x0000002231297824 */ /* 0x000fe200078e02ff */
[----:B------:R-:W-:Y:S01]  /*0730*/  LEA.HI.X.SX32 R81, R35, R138, 0x1, P6 ;  /* 0x0000008a23517211 */ /* 0x000fe200030f0eff */
[----:B------:R-:W-:Y:S01]  /*0740*/  IMAD R111, R49, 0x26, RZ ;  /* 0x00000026316f7824 */ /* 0x000fe200078e02ff */
[-C--:B------:R-:W-:Y:S01]  /*0750*/  IADD3 R38, P6, PT, R39, R134.reuse, RZ ;  /* 0x0000008627267210 */ /* 0x080fe20007fde0ff */
[C---:B------:R-:W-:Y:S01]  /*0760*/  IMAD R9, R49.reuse, 0xe, RZ ;  /* 0x0000000e31097824 */ /* 0x040fe200078e02ff */
[----:B------:R-:W-:Y:S01]  /*0770*/  IADD3 R26, P5, PT, R34, R134, RZ ;  /* 0x00000086221a7210 */ /* 0x000fe20007fbe0ff */
[----:B------:R-:W-:Y:S01]  /*0780*/  IMAD R47, R49, 0x3a, RZ ;  /* 0x0000003a312f7824 */ /* 0x000fe200078e02ff */
[----:B------:R-:W-:Y:S01]  /*0790*/  LEA.HI.X.SX32 R39, R39, R138, 0x1, P6 ;  /* 0x0000008a27277211 */ /* 0x000fe200030f0eff */
[C---:B------:R-:W-:Y:S01]  /*07a0*/  IMAD R119, R49.reuse, 0x1f, RZ ;  /* 0x0000001f31777824 */ /* 0x040fe200078e02ff */
[----:B------:R-:W-:Y:S01]  /*07b0*/  IADD3 R50, P6, PT, R18, R134, RZ ;  /* 0x0000008612327210 */ /* 0x000fe20007fde0ff */
[C---:B------:R-:W-:Y:S01]  /*07c0*/  IMAD R32, R49.reuse, 0x14, RZ ;  /* 0x0000001431207824 */ /* 0x040fe200078e02ff */
[-C--:B------:R-:W-:Y:S01]  /*07d0*/  LEA.HI.X.SX32 R27, R34, R138.reuse, 0x1, P5 ;  /* 0x0000008a221b7211 */ /* 0x080fe200028f0eff */
[C---:B------:R-:W-:Y:S01]  /*07e0*/  IMAD R59, R49.reuse, 0x33, RZ ;  /* 0x00000033313b7824 */ /* 0x040fe200078e02ff */
[----:B------:R-:W-:Y:S01]  /*07f0*/  LEA.HI.X.SX32 R51, R18, R138, 0x1, P6 ;  /* 0x0000008a12337211 */ /* 0x000fe200030f0eff */
[----:B------:R-:W-:Y:S01]  /*0800*/  IMAD R33, R49, 0x19, RZ ;  /* 0x0000001931217824 */ /* 0x000fe200078e02ff */
[CC--:B------:R-:W-:Y:S01]  /*0810*/  IADD3 R62, P6, PT, R6.reuse, R134.reuse, RZ ;  /* 0x00000086063e7210 */ /* 0x0c0fe20007fde0ff */
[----:B------:R-:W1:Y:S01]  /*0820*/  LDCU.64 UR4, c[0x0][0x3b0] ;  /* 0x00007600ff0477ac */ /* 0x000e620008000a00 */
[----:B------:R-:W-:Y:S01]  /*0830*/  IADD3 RZ, P5, PT, R19, R134, RZ ;  /* 0x0000008613ff7210 */ /* 0x000fe20007fbe0ff */
[C---:B------:R-:W-:Y:S01]  /*0840*/  IMAD R44, R49.reuse, 0x39, RZ ;  /* 0x00000039312c7824 */ /* 0x040fe200078e02ff */
[----:B------:R-:W-:Y:S01]  /*0850*/  LEA.HI.X.SX32 R63, R6, R138, 0x1, P6 ;  /* 0x0000008a063f7211 */ /* 0x000fe200030f0eff */
[----:B------:R-:W-:Y:S01]  /*0860*/  IMAD R71, R49, 0x2c, RZ ;  /* 0x0000002c31477824 */ /* 0x000fe200078e02ff */
[----:B------:R-:W-:Y:S01]  /*0870*/  IADD3 RZ, P1, PT, R11, R134, RZ ;  /* 0x000000860bff7210 */ /* 0x000fe20007f3e0ff */
[----:B------:R-:W2:Y:S01]  /*0880*/  LDCU UR7, c[0x0][0x3b8] ;  /* 0x00007700ff0777ac */ /* 0x000ea20008000800 */
[----:B------:R-:W-:Y:S01]  /*0890*/  LEA.HI.X.SX32 R17, R19, R138, 0x1, P5 ;  /* 0x0000008a13117211 */ /* 0x000fe200028f0eff */
[----:B------:R-:W-:Y:S01]  /*08a0*/  IMAD R45, R49, 0x32, RZ ;  /* 0x00000032312d7824 */ /* 0x000fe200078e02ff */
[-C--:B------:R-:W-:Y:S01]  /*08b0*/  IADD3 R86, P6, PT, R87, R134.reuse, RZ ;  /* 0x0000008657567210 */ /* 0x080fe20007fde0ff */
[----:B------:R-:W-:Y:S01]  /*08c0*/  IMAD R57, R49, 0x2b, RZ ;  /* 0x0000002b31397824 */ /* 0x000fe200078e02ff */
[----:B------:R-:W-:Y:S01]  /*08d0*/  IADD3 R82, P5, PT, R37, R134, RZ ;  /* 0x0000008625527210 */ /* 0x000fe20007fbe0ff */
[----:B------:R-:W-:Y:S01]  /*08e0*/  IMAD R53, R49, 0x1b, RZ ;  /* 0x0000001b31357824 */ /* 0x000fe200078e02ff */
[-C--:B------:R-:W-:Y:S01]  /*08f0*/  LEA.HI.X.SX32 R11, R11, R138.reuse, 0x1, P1 ;  /* 0x0000008a0b0b7211 */ /* 0x080fe200008f0eff */
[----:B------:R-:W-:Y:S01]  /*0900*/  IMAD R16, R49, 0xa, RZ ;  /* 0x0000000a31107824 */ /* 0x000fe200078e02ff */
[----:B------:R-:W-:Y:S01]  /*0910*/  LEA.HI.X.SX32 R87, R87, R138, 0x1, P6 ;  /* 0x0000008a57577211 */ /* 0x000fe200030f0eff */
[C---:B------:R-:W-:Y:S01]  /*0920*/  IMAD R69, R49.reuse, 0x24, RZ ;  /* 0x0000002431457824 */ /* 0x040fe200078e02ff */
[C---:B------:R-:W-:Y:S01]  /*0930*/  IADD3 R76, P1, PT, R14.reuse, R134, RZ ;  /* 0x000000860e4c7210 */ /* 0x040fe20007f3e0ff */
[----:B------:R-:W-:Y:S01]  /*0940*/  IMAD R65, R49, 0xc, RZ ;  /* 0x0000000c31417824 */ /* 0x000fe200078e02ff */
[----:B------:R-:W-:Y:S01]  /*0950*/  LEA.HI.X.SX32 R83, R37, R138, 0x1, P5 ;  /* 0x0000008a25537211 */ /* 0x000fe200028f0eff */
[----:B------:R-:W5:Y:S01]  /*0960*/  LDG.E.U8 R5, desc[UR26][R4.64] ;  /* 0x0000001a04057981 */ /* 0x000f62000c1e1100 */
[-C--:B------:R-:W-:Y:S01]  /*0970*/  IADD3 R98, P6, PT, R99, R134.reuse, RZ ;  /* 0x0000008663627210 */ /* 0x080fe20007fde0ff */
[C---:B------:R-:W-:Y:S01]  /*0980*/  IMAD R95, R49.reuse, 0x1d, RZ ;  /* 0x0000001d315f7824 */ /* 0x040fe200078e02ff */
[C---:B------:R-:W-:Y:S01]  /*0990*/  SHF.L.U32 R2, R49.reuse, 0x1, RZ ;  /* 0x0000000131027819 */ /* 0x040fe200000006ff */
[----:B------:R-:W-:Y:S01]  /*09a0*/  IMAD R42, R49, 0x31, RZ ;  /* 0x00000031312a7824 */ /* 0x000fe200078e02ff */
[----:B------:R-:W-:Y:S01]  /*09b0*/  IADD3 R40, P5, PT, R41, R134, RZ ;  /* 0x0000008629287210 */ /* 0x000fe20007fbe0ff */
[C---:B------:R-:W-:Y:S01]  /*09c0*/  IMAD R93, R49.reuse, 0x15, RZ ;  /* 0x00000015315d7824 */ /* 0x040fe200078e02ff */
[-C--:B------:R-:W-:Y:S01]  /*09d0*/  LEA.HI.X.SX32 R77, R14, R138.reuse, 0x1, P1 ;  /* 0x0000008a0e4d7211 */ /* 0x080fe200008f0eff */
[----:B------:R-:W-:Y:S01]  /*09e0*/  IMAD R8, R49, 0x5, RZ ;  /* 0x0000000531087824 */ /* 0x000fe200078e02ff */
[----:B------:R-:W-:Y:S01]  /*09f0*/  LEA.HI.X.SX32 R99, R99, R138, 0x1, P6 ;  /* 0x0000008a63637211 */ /* 0x000fe200030f0eff */
[C---:B------:R-:W-:Y:S01]  /*0a00*/  IMAD R107, R49.reuse, 0x16, RZ ;  /* 0x00000016316b7824 */ /* 0x040fe200078e02ff */
[C---:B------:R-:W-:Y:S01]  /*0a10*/  IADD3 R34, P1, PT, R2.reuse, R134, RZ ;  /* 0x0000008602227210 */ /* 0x040fe20007f3e0ff */
[----:B------:R-:W-:Y:S01]  /*0a20*/  IMAD R43, R49, 0x2a, RZ ;  /* 0x0000002a312b7824 */ /* 0x000fe200078e02ff */
[----:B------:R-:W-:Y:S01]  /*0a30*/  LEA.HI.X.SX32 R41, R41, R138, 0x1, P5 ;  /* 0x0000008a29297211 */ /* 0x000fe200028f0eff */
[----:B------:R-:W-:Y:S01]  /*0a40*/  IMAD R10, R49, 0x6, RZ ;  /* 0x00000006310a7824 */ /* 0x000fe200078e02ff */
[-C--:B------:R-:W-:Y:S01]  /*0a50*/  IADD3 R110, P6, PT, R111, R134.reuse, RZ ;  /* 0x000000866f6e7210 */ /* 0x080fe20007fde0ff */
[----:B------:R-:W-:Y:S01]  /*0a60*/  IMAD R55, R49, 0x23, RZ ;  /* 0x0000002331377824 */ /* 0x000fe200078e02ff */
[----:B------:R-:W-:Y:S01]  /*0a70*/  IADD3 RZ, P2, PT, R9, R134, RZ ;  /* 0x0000008609ff7210 */ /* 0x000fe20007f5e0ff */
[----:B------:R3:W5:Y:S01]  /*0a80*/  LDG.E.U8 R40, desc[UR26][R40.64] ;  /* 0x0000001a28287981 */ /* 0x000762000c1e1100 */
[-C--:B------:R-:W-:Y:S01]  /*0a90*/  LEA.HI.X.SX32 R35, R2, R138.reuse, 0x1, P1 ;  /* 0x0000008a02237211 */ /* 0x080fe200008f0eff */
[----:B------:R-:W-:Y:S01]  /*0aa0*/  IMAD R61, R49, 0x3b, RZ ;  /* 0x0000003b313d7824 */ /* 0x000fe200078e02ff */
[----:B------:R-:W-:Y:S01]  /*0ab0*/  LEA.HI.X.SX32 R111, R111, R138, 0x1, P6 ;  /* 0x0000008a6f6f7211 */ /* 0x000fe200030f0eff */
[----:B------:R-:W-:Y:S01]  /*0ac0*/  IMAD R67, R49, 0x1c, RZ ;  /* 0x0000001c31437824 */ /* 0x000fe200078e02ff */
[-C--:B------:R-:W-:Y:S01]  /*0ad0*/  IADD3 R46, P1, PT, R47, R134.reuse, RZ ;  /* 0x000000862f2e7210 */ /* 0x080fe20007f3e0ff */
[----:B------:R-:W-:Y:S01]  /*0ae0*/  IMAD R73, R49, 0x34, RZ ;  /* 0x0000003431497824 */ /* 0x000fe200078e02ff */
[----:B------:R-:W-:Y:S01]  /*0af0*/  IADD3 R126, P6, PT, R119, R134, RZ ;  /* 0x00000086777e7210 */ /* 0x000fe20007fde0ff */
[----:B------:R-:W-:Y:S01]  /*0b00*/  IMAD R91, R49, 0xd, RZ ;  /* 0x0000000d315b7824 */ /* 0x000fe200078e02ff */
[----:B------:R-:W-:Y:S01]  /*0b10*/  LEA.HI.X.SX32 R9, R9, R138, 0x1, P2 ;  /* 0x0000008a09097211 */ /* 0x000fe200010f0eff */
[----:B---3--:R-:W3:Y:S01]  /*0b20*/  LDC R41, c[0x0][0x380] ;  /* 0x0000e000ff297b82 */ /* 0x008ee20000000800 */
[----:B------:R-:W-:Y:S01]  /*0b30*/  IADD3 RZ, P3, PT, R32, R134, RZ ;  /* 0x0000008620ff7210 */ /* 0x000fe20007f7e0ff */
[C---:B------:R-:W-:Y:S01]  /*0b40*/  IMAD R97, R49.reuse, 0x25, RZ ;  /* 0x0000002531617824 */ /* 0x040fe200078e02ff */
[----:B------:R-:W-:Y:S01]  /*0b50*/  IADD3 R74, P2, PT, R134, R49, RZ ;  /* 0x00000031864a7210 */ /* 0x000fe20007f5e0ff */
[----:B------:R-:W-:Y:S01]  /*0b60*/  IMAD R101, R49, 0x35, RZ ;  /* 0x0000003531657824 */ /* 0x000fe200078e02ff */
[-C--:B------:R-:W-:Y:S01]  /*0b70*/  LEA.HI.X.SX32 R47, R47, R138.reuse, 0x1, P1 ;  /* 0x0000008a2f2f7211 */ /* 0x080fe200008f0eff */
[----:B------:R-:W-:Y:S01]  /*0b80*/  IMAD R103, R49, 0x3d, RZ ;  /* 0x0000003d31677824 */ /* 0x000fe200078e02ff */
[----:B------:R-:W-:Y:S01]  /*0b90*/  LEA.HI.X.SX32 R127, R119, R138, 0x1, P6 ;  /* 0x0000008a777f7211 */ /* 0x000fe200030f0eff */
[----:B------:R-:W-:Y:S01]  /*0ba0*/  IMAD R109, R49, 0x1e, RZ ;  /* 0x0000001e316d7824 */ /* 0x000fe200078e02ff */
[-C--:B------:R-:W-:Y:S01]  /*0bb0*/  IADD3 R58, P1, PT, R59, R134.reuse, RZ ;  /* 0x000000863b3a7210 */ /* 0x080fe20007f3e0ff */
[----:B------:R4:W5:Y:S01]  /*0bc0*/  LDG.E.U8 R119, desc[UR26][R82.64] ;  /* 0x0000001a52777981 */ /* 0x000962000c1e1100 */
[----:B------:R-:W-:Y:S01]  /*0bd0*/  IADD3 R78, P4, PT, R33, R134, RZ ;  /* 0x00000086214e7210 */ /* 0x000fe20007f9e0ff */
[----:B-1----:R-:W-:Y:S01]  /*0be0*/  UIMAD UR4, UR15, UR4, URZ ;  /* 0x000000040f0472a4 */ /* 0x002fe2000f8e02ff */
[-C--:B------:R-:W-:Y:S01]  /*0bf0*/  LEA.HI.X.SX32 R19, R32, R138.reuse, 0x1, P3 ;  /* 0x0000008a20137211 */ /* 0x080fe200018f0eff */
[C---:B------:R-:W-:Y:S01]  /*0c00*/  IMAD R4, R49.reuse, 0x3, RZ ;  /* 0x0000000331047824 */ /* 0x040fe200078e02ff */
[C---:B------:R-:W-:Y:S01]  /*0c10*/  LEA.HI.X.SX32 R75, R49.reuse, R138, 0x1, P2 ;  /* 0x0000008a314b7211 */ /* 0x040fe200010f0eff */
[----:B--2---:R-:W-:Y:S01]  /*0c20*/  USHF.L.U32 UR8, UR7, 0x4, URZ ;  /* 0x0000000407087899 */ /* 0x004fe200080006ff */
[C---:B------:R-:W-:Y:S01]  /*0c30*/  IADD3 R32, P2, PT, R44.reuse, R134, RZ ;  /* 0x000000862c207210 */ /* 0x040fe20007f5e0ff */
[----:B------:R-:W-:Y:S01]  /*0c40*/  IMAD R113, R49, 0x2e, RZ ;  /* 0x0000002e31717824 */ /* 0x000fe200078e02ff */
[-C--:B------:R-:W-:Y:S01]  /*0c50*/  LEA.HI.X.SX32 R59, R59, R138.reuse, 0x1, P1 ;  /* 0x0000008a3b3b7211 */ /* 0x080fe200008f0eff */
[----:B----4-:R-:W1:Y:S01]  /*0c60*/  LDC.64 R82, c[0x0][0x3c0] ;  /* 0x0000f000ff527b82 */ /* 0x010e620000000a00 */
[----:B------:R-:W-:Y:S01]  /*0c70*/  LEA.HI.X.SX32 R79, R33, R138, 0x1, P4 ;  /* 0x0000008a214f7211 */ /* 0x000fe200020f0eff */
[----:B------:R-:W-:Y:S01]  /*0c80*/  IMAD R115, R49, 0x36, RZ ;  /* 0x0000003631737824 */ /* 0x000fe200078e02ff */
[----:B------:R-:W-:Y:S01]  /*0c90*/  IADD3 R70, P1, PT, R71, R134, RZ ;  /* 0x0000008647467210 */ /* 0x000fe20007f3e0ff */
[C---:B------:R-:W-:Y:S01]  /*0ca0*/  IMAD R117, R49.reuse, 0x3e, RZ ;  /* 0x0000003e31757824 */ /* 0x040fe200078e02ff */
[----:B------:R-:W-:Y:S01]  /*0cb0*/  LEA.HI.X.SX32 R33, R44, R138, 0x1, P2 ;  /* 0x0000008a2c217211 */ /* 0x000fe200010f0eff */
[----:B------:R-:W-:Y:S01]  /*0cc0*/  IMAD R12, R49, 0x7, RZ ;  /* 0x00000007310c7824 */ /* 0x000fe200078e02ff */
[----:B------:R-:W-:Y:S01]  /*0cd0*/  IADD3 R44, P2, PT, R45, R134, RZ ;  /* 0x000000862d2c7210 */ /* 0x000fe20007f5e0ff */
[----:B------:R-:W-:Y:S01]  /*0ce0*/  IMAD R118, R49, 0x17, RZ ;  /* 0x0000001731767824 */ /* 0x000fe200078e02ff */
[-C--:B------:R-:W-:Y:S01]  /*0cf0*/  LEA.HI.X.SX32 R71, R71, R138.reuse, 0x1, P1 ;  /* 0x0000008a47477211 */ /* 0x080fe200008f0eff */
[----:B------:R-:W-:Y:S01]  /*0d00*/  IMAD R120, R49, 0x27, RZ ;  /* 0x0000002731787824 */ /* 0x000fe200078e02ff */
[----:B------:R-:W-:Y:S01]  /*0d10*/  LEA.HI.X.SX32 R45, R45, R138, 0x1, P2 ;  /* 0x0000008a2d2d7211 */ /* 0x000fe200010f0eff */
[----:B------:R-:W-:Y:S01]  /*0d20*/  IMAD R121, R49, 0x2f, RZ ;  /* 0x0000002f31797824 */ /* 0x000fe200078e02ff */
[-C--:B------:R-:W-:Y:S01]  /*0d30*/  IADD3 R56, P2, PT, R57, R134.reuse, RZ ;  /* 0x0000008639387210 */ /* 0x080fe20007f5e0ff */
[----:B------:R-:W-:Y:S01]  /*0d40*/  IMAD R133, R49, 0x37, RZ ;  /* 0x0000003731857824 */ /* 0x000fe200078e02ff */
[-C--:B------:R-:W-:Y:S01]  /*0d50*/  IADD3 R52, P5, PT, R53, R134.reuse, RZ ;  /* 0x0000008635347210 */ /* 0x080fe20007fbe0ff */
[----:B------:R2:W5:Y:S01]  /*0d60*/  LDG.E.U8 R71, desc[UR26][R70.64] ;  /* 0x0000001a46477981 */ /* 0x000562000c1e1100 */
[----:B------:R-:W-:Y:S01]  /*0d70*/  IADD3 R36, P4, PT, R16, R134, RZ ;  /* 0x0000008610247210 */ /* 0x000fe20007f9e0ff */
[----:B------:R-:W-:Y:S01]  /*0d80*/  IMAD R2, R0, UR5, RZ ;  /* 0x0000000500027c24 */ /* 0x000fe2000f8e02ff */
[-C--:B------:R-:W-:Y:S01]  /*0d90*/  LEA.HI.X.SX32 R57, R57, R138.reuse, 0x1, P2 ;  /* 0x0000008a39397211 */ /* 0x080fe200010f0eff */
[----:B------:R-:W-:Y:S01]  /*0da0*/  IMAD R135, R49, 0x3f, RZ ;  /* 0x0000003f31877824 */ /* 0x000fe200078e02ff */
[----:B------:R-:W-:Y:S01]  /*0db0*/  LEA.HI.X.SX32 R53, R53, R138, 0x1, P5 ;  /* 0x0000008a35357211 */ /* 0x000fe200028f0eff */
[----:B------:R-:W5:Y:S01]  /*0dc0*/  LDG.E.U8 R44, desc[UR26][R44.64] ;  /* 0x0000001a2c2c7981 */ /* 0x000f62000c1e1100 */
[----:B------:R-:W-:-:S02]  /*0dd0*/  IADD3 R68, P2, PT, R69, R134, RZ ;  /* 0x0000008645447210 */ /* 0x000fc40007f5e0ff */
[----:B------:R-:W-:Y:S01]  /*0de0*/  IADD3 R64, P5, PT, R65, R134, RZ ;  /* 0x0000008641407210 */ /* 0x000fe20007fbe0ff */
[----:B------:R-:W-:Y:S01]  /*0df0*/  UIMAD UR9, UR7, 0x11, URZ ;  /* 0x00000011070978a4 */ /* 0x000fe2000f8e02ff */
[----:B--2---:R-:W-:Y:S01]  /*0e00*/  SHF.R.U32.HI R70, RZ, 0x6, R3 ;  /* 0x00000006ff467819 */ /* 0x004fe20000011603 */
[----:B------:R-:W5:Y:S01]  /*0e10*/  LDG.E.U8 R46, desc[UR26][R46.64] ;  /* 0x0000001a2e2e7981 */ /* 0x000f62000c1e1100 */
[----:B------:R-:W-:Y:S02]  /*0e20*/  LEA.HI.X.SX32 R37, R16, R138, 0x1, P4 ;  /* 0x0000008a10257211 */ /* 0x000fe400020f0eff */
[----:B------:R-:W-:Y:S01]  /*0e30*/  IADD3 R48, P4, PT, R4, R134, RZ ;  /* 0x0000008604307210 */ /* 0x000fe20007f9e0ff */
[----:B------:R-:W-:Y:S01]  /*0e40*/  UIMAD UR5, UR7, 0xe, URZ ;  /* 0x0000000e070578a4 */ /* 0x000fe2000f8e02ff */
[----:B---3--:R-:W-:Y:S01]  /*0e50*/  IADD3 R2, PT, PT, R2, UR4, R41 ;  /* 0x0000000402027c10 */ /* 0x008fe2000fffe029 */
[----:B------:R-:W5:Y:S01]  /*0e60*/  LDG.E.U8 R21, desc[UR26][R20.64] ;  /* 0x0000001a14157981 */ /* 0x000f62000c1e1100 */
[----:B------:R-:W-:-:S02]  /*0e70*/  SGXT.U32 R70, R70, 0x1 ;  /* 0x000000014646781a */ /* 0x000fc40000000000 */
[----:B------:R-:W-:Y:S01]  /*0e80*/  LEA.HI.X.SX32 R69, R69, R138, 0x1, P2 ;  /* 0x0000008a45457211 */ /* 0x000fe200010f0eff */
[----:B------:R-:W5:Y:S01]  /*0e90*/  LDG.E.U8 R23, desc[UR26][R22.64] ;  /* 0x0000001a16177981 */ /* 0x000f62000c1e1100 */
[-C--:B------:R-:W-:Y:S02]  /*0ea0*/  IADD3 R94, P1, PT, R95, R134.reuse, RZ ;  /* 0x000000865f5e7210 */ /* 0x080fe40007f3e0ff */
[----:B------:R-:W-:Y:S01]  /*0eb0*/  IADD3 R84, P3, PT, R42, R134, RZ ;  /* 0x000000862a547210 */ /* 0x000fe20007f7e0ff */
[----:B------:R-:W5:Y:S01]  /*0ec0*/  LDG.E.U8 R25, desc[UR26][R24.64] ;  /* 0x0000001a18197981 */ /* 0x000f62000c1e1100 */
[----:B------:R-:W-:Y:S02]  /*0ed0*/  LEA.HI.X.SX32 R65, R65, R138, 0x1, P5 ;  /* 0x0000008a41417211 */ /* 0x000fe400028f0eff */
[-C--:B------:R-:W-:Y:S01]  /*0ee0*/  IADD3 R92, P2, PT, R93, R134.reuse, RZ ;  /* 0x000000865d5c7210 */ /* 0x080fe20007f5e0ff */
[----:B------:R-:W5:Y:S01]  /*0ef0*/  LDG.E.U8 R27, desc[UR26][R26.64] ;  /* 0x0000001a1a1b7981 */ /* 0x000f62000c1e1100 */
[----:B------:R-:W-:-:S02]  /*0f00*/  IADD3 R88, P5, PT, R8, R134, RZ ;  /* 0x0000008608587210 */ /* 0x000fc40007fbe0ff */
[-C--:B------:R-:W-:Y:S01]  /*0f10*/  LEA.HI.X.SX32 R49, R4, R138.reuse, 0x1, P4 ;  /* 0x0000008a04317211 */ /* 0x080fe200020f0eff */
[----:B-1----:R-:W-:Y:S01]  /*0f20*/  IMAD R4, R70, R83, RZ ;  /* 0x0000005346047224 */ /* 0x002fe200078e02ff */
[----:B------:R-:W-:Y:S01]  /*0f30*/  IADD3 R6, PT, PT, R2, UR8, RZ ;  /* 0x0000000802067c10 */ /* 0x000fe2000fffe0ff */
[----:B------:R-:W-:Y:S01]  /*0f40*/  UIMAD UR4, UR7, 0xf, URZ ;  /* 0x0000000f070478a4 */ /* 0x000fe2000f8e02ff */
[-C--:B------:R-:W-:Y:S01]  /*0f50*/  LEA.HI.X.SX32 R95, R95, R138.reuse, 0x1, P1 ;  /* 0x0000008a5f5f7211 */ /* 0x080fe200008f0eff */
[----:B------:R-:W5:Y:S01]  /*0f60*/  LDG.E.U8 R29, desc[UR26][R28.64] ;  /* 0x0000001a1c1d7981 */ /* 0x000f62000c1e1100 */
[-C--:B------:R-:W-:Y:S02]  /*0f70*/  LEA.HI.X.SX32 R85, R42, R138.reuse, 0x1, P3 ;  /* 0x0000008a2a557211 */ /* 0x080fe400018f0eff */
[----:B------:R-:W-:Y:S01]  /*0f80*/  LEA.HI.X.SX32 R93, R93, R138, 0x1, P2 ;  /* 0x0000008a5d5d7211 */ /* 0x000fe200010f0eff */
[----:B------:R1:W5:Y:S01]  /*0f90*/  LDG.E.U8 R45, desc[UR26][R6.64] ;  /* 0x0000001a062d7981 */ /* 0x000362000c1e1100 */
[----:B------:R-:W-:-:S02]  /*0fa0*/  IADD3 R106, P1, PT, R107, R134, RZ ;  /* 0x000000866b6a7210 */ /* 0x000fc40007f3e0ff */
[----:B------:R-:W-:Y:S01]  /*0fb0*/  IADD3 R42, P3, PT, R43, R134, RZ ;  /* 0x000000862b2a7210 */ /* 0x000fe20007f7e0ff */
[----:B------:R-:W5:Y:S01]  /*0fc0*/  LDG.E.U8 R31, desc[UR26][R30.64] ;  /* 0x0000001a1e1f7981 */ /* 0x000f62000c1e1100 */
[----:B------:R-:W-:Y:S01]  /*0fd0*/  LEA.HI.X.SX32 R89, R8, R138, 0x1, P5 ;  /* 0x0000008a08597211 */ /* 0x000fe200028f0eff */
[----:B------:R-:W-:Y:S01]  /*0fe0*/  VIADD R8, R2, UR5 ;  /* 0x0000000502087c36 */ /* 0x000fe20008000000 */
[C---:B------:R-:W-:Y:S01]  /*0ff0*/  IADD3 R104, P2, PT, R10.reuse, R134, RZ ;  /* 0x000000860a687210 */ /* 0x040fe20007f5e0ff */
[----:B------:R-:W-:Y:S01]  /*1000*/  UIMAD UR8, UR7, 0x12, URZ ;  /* 0x00000012070878a4 */ /* 0x000fe2000f8e02ff */
[----:B------:R-:W-:Y:S01]  /*1010*/  LEA.HI.X.SX32 R107, R107, R138, 0x1, P1 ;  /* 0x0000008a6b6b7211 */ /* 0x000fe200008f0eff */
[----:B------:R-:W5:Y:S01]  /*1020*/  LDG.E.U8 R33, desc[UR26][R32.64] ;  /* 0x0000001a20217981 */ /* 0x000f62000c1e1100 */
[----:B-1----:R-:W-:Y:S02]  /*1030*/  LEA R6, R83, R4, 0x1 ;  /* 0x0000000453067211 */ /* 0x002fe400078e08ff */
[-C--:B------:R-:W-:Y:S01]  /*1040*/  LEA.HI.X.SX32 R43, R43, R138.reuse, 0x1, P3 ;  /* 0x0000008a2b2b7211 */ /* 0x080fe200018f0eff */
[----:B------:R1:W5:Y:S01]  /*1050*/  LDG.E.U8 R41, desc[UR26][R8.64] ;  /* 0x0000001a08297981 */ /* 0x000362000c1e1100 */
[----:B------:R-:W-:-:S02]  /*1060*/  LEA.HI.X.SX32 R105, R10, R138, 0x1, P2 ;  /* 0x0000008a0a697211 */ /* 0x000fc400010f0eff */
[----:B------:R-:W-:Y:S01]  /*1070*/  IADD3 R122, P1, PT, R12, R134, RZ ;  /* 0x000000860c7a7210 */ /* 0x000fe20007f3e0ff */
[----:B------:R-:W5:Y:S01]  /*1080*/  LDG.E.U8 R42, desc[UR26][R42.64] ;  /* 0x0000001a2a2a7981 */ /* 0x000f62000c1e1100 */
[----:B------:R-:W-:Y:S01]  /*1090*/  IADD3 R10, PT, PT, R2, UR4, RZ ;  /* 0x00000004020a7c10 */ /* 0x000fe2000fffe0ff */
[----:B------:R-:W-:Y:S01]  /*10a0*/  UIMAD UR5, UR7, 0x13, URZ ;  /* 0x00000013070578a4 */ /* 0x000fe2000f8e02ff */
[----:B------:R-:W-:Y:S01]  /*10b0*/  LEA.HI.X.SX32 R123, R12, R138, 0x1, P1 ;  /* 0x0000008a0c7b7211 */ /* 0x000fe200008f0eff */
[----:B------:R-:W5:Y:S01]  /*10c0*/  LDG.E.U8 R49, desc[UR26][R48.64] ;  /* 0x0000001a30317981 */ /* 0x000f62000c1e1100 */
[----:B------:R-:W-:Y:S01]  /*10d0*/  IADD3 R116, P2, PT, R117, R134, RZ ;  /* 0x0000008675747210 */ /* 0x000fe20007f5e0ff */
[----:B------:R-:W2:Y:S01]  /*10e0*/  LDCU UR4, c[0x0][0x3c8] ;  /* 0x00007900ff0477ac */ /* 0x000ea20008000800 */
[----:B-1----:R-:W-:Y:S01]  /*10f0*/  LEA R8, R83, R6, 0x1 ;  /* 0x0000000653087211 */ /* 0x002fe200078e08ff */
[----:B------:R-:W5:Y:S01]  /*1100*/  LDG.E.U8 R51, desc[UR26][R50.64] ;  /* 0x0000001a32337981 */ /* 0x000f62000c1e1100 */
[----:B------:R-:W-:-:S02]  /*1110*/  IADD3 R12, PT, PT, R2, UR9, RZ ;  /* 0x00000009020c7c10 */ /* 0x000fc4000fffe0ff */
[----:B------:R-:W-:Y:S01]  /*1120*/  LEA.HI.X.SX32 R117, R117, R138, 0x1, P2 ;  /* 0x0000008a75757211 */ /* 0x000fe200010f0eff */
[----:B------:R1:W5:Y:S01]  /*1130*/  LDG.E.U8 R43, desc[UR26][R10.64] ;  /* 0x0000001a0a2b7981 */ /* 0x000362000c1e1100 */
[C---:B------:R-:W-:Y:S01]  /*1140*/  IADD3 R14, PT, PT, R2.reuse, UR8, RZ ;  /* 0x00000008020e7c10 */ /* 0x040fe2000fffe0ff */
[----:B------:R-:W-:Y:S01]  /*1150*/  UIMAD UR7, UR7, 0x14, URZ ;  /* 0x00000014070778a4 */ /* 0x000fe2000f8e02ff */
[----:B------:R-:W-:Y:S01]  /*1160*/  IADD3 R16, PT, PT, R2, UR5, RZ ;  /* 0x0000000502107c10 */ /* 0x000fe2000fffe0ff */
[----:B------:R3:W5:Y:S01]  /*1170*/  LDG.E.U8 R47, desc[UR26][R12.64] ;  /* 0x0000001a0c2f7981 */ /* 0x000762000c1e1100 */
[-C--:B------:R-:W-:Y:S02]  /*1180*/  IADD3 R54, P3, PT, R55, R134.reuse, RZ ;  /* 0x0000008637367210 */ /* 0x080fe40007f7e0ff */
[-C--:B------:R-:W-:Y:S01]  /*1190*/  IADD3 R60, P4, PT, R61, R134.reuse, RZ ;  /* 0x000000863d3c7210 */ /* 0x080fe20007f9e0ff */
[----:B------:R-:W5:Y:S01]  /*11a0*/  LDG.E.U8 R168, desc[UR26][R116.64] ;  /* 0x0000001a74a87981 */ /* 0x000f62000c1e1100 */
[----:B------:R-:W-:-:S02]  /*11b0*/  IADD3 R100, P5, PT, R101, R134, RZ ;  /* 0x0000008665647210 */ /* 0x000fc40007fbe0ff */
[----:B-1----:R-:W-:Y:S01]  /*11c0*/  LEA R10, R83, R8, 0x1 ;  /* 0x00000008530a7211 */ /* 0x002fe200078e08ff */
[----:B------:R-:W-:Y:S01]  /*11d0*/  VIADD R18, R2, UR7 ;  /* 0x0000000702127c36 */ /* 0x000fe20008000000 */
[----:B------:R-:W5:Y:S01]  /*11e0*/  LDG.E.U8 R17, desc[UR26][R16.64] ;  /* 0x0000001a10117981 */ /* 0x000f62000c1e1100 */
[----:B------:R-:W-:Y:S02]  /*11f0*/  LEA.HI.X.SX32 R55, R55, R138, 0x1, P3 ;  /* 0x0000008a37377211 */ /* 0x000fe400018f0eff */
[----:B---3--:R-:W-:Y:S01]  /*1200*/  LEA R12, R83, R10, 0x1 ;  /* 0x0000000a530c7211 */ /* 0x008fe200078e08ff */
[----:B------:R-:W5:Y:S01]  /*1210*/  LDG.E.U8 R19, desc[UR26][R18.64] ;  /* 0x0000001a12137981 */ /* 0x000f62000c1e1100 */
[----:B------:R-:W-:Y:S02]  /*1220*/  IADD3 R66, P3, PT, R67, R134, RZ ;  /* 0x0000008643427210 */ /* 0x000fe40007f7e0ff */
[-C--:B------:R-:W-:Y:S01]  /*1230*/  LEA.HI.X.SX32 R61, R61, R138.reuse, 0x1, P4 ;  /* 0x0000008a3d3d7211 */ /* 0x080fe200020f0eff */
[----:B------:R1:W5:Y:S01]  /*1240*/  LDG.E.U8 R116, desc[UR26][R14.64] ;  /* 0x0000001a0e747981 */ /* 0x000362000c1e1100 */
[----:B------:R-:W-:-:S02]  /*1250*/  LEA.HI.X.SX32 R67, R67, R138, 0x1, P3 ;  /* 0x0000008a43437211 */ /* 0x000fc400018f0eff */
[-C--:B------:R-:W-:Y:S01]  /*1260*/  IADD3 R72, P4, PT, R73, R134.reuse, RZ ;  /* 0x0000008649487210 */ /* 0x080fe20007f9e0ff */
[----:B------:R-:W5:Y:S01]  /*1270*/  LDG.E.U8 R53, desc[UR26][R52.64] ;  /* 0x0000001a34357981 */ /* 0x000f62000c1e1100 */
[----:B------:R-:W-:Y:S02]  /*1280*/  IADD3 R90, P3, PT, R91, R134, RZ ;  /* 0x000000865b5a7210 */ /* 0x000fe40007f7e0ff */
[-C--:B------:R-:W-:Y:S01]  /*1290*/  LEA.HI.X.SX32 R73, R73, R138.reuse, 0x1, P4 ;  /* 0x0000008a49497211 */ /* 0x080fe200020f0eff */
[----:B------:R3:W5:Y:S01]  /*12a0*/  LDG.E.U8 R166, desc[UR26][R86.64] ;  /* 0x0000001a56a67981 */ /* 0x000762000c1e1100 */
[----:B------:R-:W-:Y:S01]  /*12b0*/  LEA.HI.X.SX32 R91, R91, R138, 0x1, P3 ;  /* 0x0000008a5b5b7211 */ /* 0x000fe200018f0eff */
[----:B-1----:R-:W-:Y:S01]  /*12c0*/  IMAD R14, R83, 0x2, R12 ;  /* 0x00000002530e7824 */ /* 0x002fe200078e020c */
[-C--:B------:R-:W-:Y:S01]  /*12d0*/  IADD3 R96, P4, PT, R97, R134.reuse, RZ ;  /* 0x0000008661607210 */ /* 0x080fe20007f9e0ff */
[----:B------:R-:W5:Y:S01]  /*12e0*/  LDG.E.U8 R55, desc[UR26][R54.64] ;  /* 0x0000001a36377981 */ /* 0x000f62000c1e1100 */
[----:B------:R-:W-:-:S02]  /*12f0*/  IADD3 R102, P3, PT, R103, R134, RZ ;  /* 0x0000008667667210 */ /* 0x000fc40007f7e0ff */
[----:B------:R-:W-:Y:S01]  /*1300*/  LEA R16, R83, R14, 0x1 ;  /* 0x0000000e53107211 */ /* 0x000fe200078e08ff */
[----:B------:R-:W5:Y:S01]  /*1310*/  LDG.E.U8 R57, desc[UR26][R56.64] ;  /* 0x0000001a38397981 */ /* 0x000f62000c1e1100 */
[----:B------:R-:W-:Y:S01]  /*1320*/  LEA.HI.X.SX32 R97, R97, R138, 0x1, P4 ;  /* 0x0000008a61617211 */ /* 0x000fe200020f0eff */
[----:B---3--:R-:W1:Y:S01]  /*1330*/  LDC.64 R86, c[0x0][0x388] ;  /* 0x0000e200ff567b82 */ /* 0x008e620000000a00 */
[----:B------:R-:W-:Y:S01]  /*1340*/  LEA R18, R83, R16, 0x2 ;  /* 0x0000001053127211 */ /* 0x000fe200078e10ff */
[----:B------:R-:W5:Y:S01]  /*1350*/  LDG.E.U8 R59, desc[UR26][R58.64] ;  /* 0x0000001a3a3b7981 */ /* 0x000f62000c1e1100 */
[----:B------:R-:W-:Y:S02]  /*1360*/  LEA.HI.X.SX32 R101, R101, R138, 0x1, P5 ;  /* 0x0000008a65657211 */ /* 0x000fe400028f0eff */
[----:B------:R-:W-:Y:S01]  /*1370*/  LEA R20, R83, R18, 0x1 ;  /* 0x0000001253147211 */ /* 0x000fe200078e08ff */
[----:B------:R3:W5:Y:S01]  /*1380*/  LDG.E.U8 R69, desc[UR26][R68.64] ;  /* 0x0000001a44457981 */ /* 0x000762000c1e1100 */
[----:B------:R-:W-:-:S02]  /*1390*/  LEA.HI.X.SX32 R103, R103, R138, 0x1, P3 ;  /* 0x0000008a67677211 */ /* 0x000fc400018f0eff */
[----:B------:R-:W-:Y:S01]  /*13a0*/  LEA R22, R83, R20, 0x1 ;  /* 0x0000001453167211 */ /* 0x000fe200078e08ff */
[----:B------:R4:W5:Y:S01]  /*13b0*/  LDG.E.U8 R61, desc[UR26][R60.64] ;  /* 0x0000001a3c3d7981 */ /* 0x000962000c1e1100 */
[-C--:B------:R-:W-:Y:S02]  /*13c0*/  IADD3 R108, P4, PT, R109, R134.reuse, RZ ;  /* 0x000000866d6c7210 */ /* 0x080fe40007f9e0ff */
[-C--:B------:R-:W-:Y:S01]  /*13d0*/  IADD3 R112, P5, PT, R113, R134.reuse, RZ ;  /* 0x0000008671707210 */ /* 0x080fe20007fbe0ff */
[----:B------:R-:W-:Y:S01]  /*13e0*/  IMAD R24, R83, 0x2, R22 ;  /* 0x0000000253187824 */ /* 0x000fe200078e0216 */
[----:B------:R-:W-:Y:S01]  /*13f0*/  IADD3 R114, P3, PT, R115, R134, RZ ;  /* 0x0000008673727210 */ /* 0x000fe20007f7e0ff */
[----:B------:R-:W-:Y:S01]  /*1400*/  IMAD R7, R82, UR15, RZ ;  /* 0x0000000f52077c24 */ /* 0x000fe2000f8e02ff */
[----:B---3--:R-:W-:Y:S01]  /*1410*/  LOP3.LUT R68, R3, 0x3f, RZ, 0xc0, !PT ;  /* 0x0000003f03447812 */ /* 0x008fe200078ec0ff */
[----:B------:R3:W5:Y:S01]  /*1420*/  LDG.E.U8 R163, desc[UR26][R72.64] ;  /* 0x0000001a48a37981 */ /* 0x000762000c1e1100 */
[----:B------:R-:W-:-:S02]  /*1430*/  LEA R26, R83, R24, 0x1 ;  /* 0x00000018531a7211 */ /* 0x000fc400078e08ff */
[----:B------:R-:W-:Y:S01]  /*1440*/  LEA.HI.X.SX32 R109, R109, R138, 0x1, P4 ;  /* 0x0000008a6d6d7211 */ /* 0x000fe200020f0eff */
[----:B------:R-:W5:Y:S01]  /*1450*/  LDG.E.U8 R75, desc[UR26][R74.64] ;  /* 0x0000001a4a4b7981 */ /* 0x000f62000c1e1100 */
[----:B------:R-:W-:Y:S02]  /*1460*/  LEA R28, R83, R26, 0x1 ;  /* 0x0000001a531c7211 */ /* 0x000fe400078e08ff */
[----:B------:R-:W-:Y:S01]  /*1470*/  LEA.HI.X.SX32 R113, R113, R138, 0x1, P5 ;  /* 0x0000008a71717211 */ /* 0x000fe200028f0eff */
[----:B------:R-:W5:Y:S01]  /*1480*/  LDG.E.U8 R77, desc[UR26][R76.64] ;  /* 0x0000001a4c4d7981 */ /* 0x000f62000c1e1100 */
[----:B------:R-:W-:Y:S02]  /*1490*/  LEA R30, R83, R28, 0x1 ;  /* 0x0000001c531e7211 */ /* 0x000fe400078e08ff */
[----:B------:R-:W-:Y:S01]  /*14a0*/  LEA.HI.X.SX32 R115, R115, R138, 0x1, P3 ;  /* 0x0000008a73737211 */ /* 0x000fe200018f0eff */
[----:B--2---:R-:W-:Y:S01]  /*14b0*/  IMAD R2, R68, UR4, RZ ;  /* 0x0000000444027c24 */ /* 0x004fe2000f8e02ff */
[----:B------:R-:W-:Y:S01]  /*14c0*/  LEA R32, R83, R30, 0x2 ;  /* 0x0000001e53207211 */ /* 0x000fe200078e10ff */
[----:B------:R-:W5:Y:S01]  /*14d0*/  LDG.E.U8 R79, desc[UR26][R78.64] ;  /* 0x0000001a4e4f7981 */ /* 0x000f62000c1e1100 */
[----:B------:R-:W-:-:S02]  /*14e0*/  IADD3 R124, P4, PT, R118, R134, RZ ;  /* 0x00000086767c7210 */ /* 0x000fc40007f9e0ff */
[-C--:B------:R-:W-:Y:S01]  /*14f0*/  IADD3 R128, P5, PT, R120, R134.reuse, RZ ;  /* 0x0000008678807210 */ /* 0x080fe20007fbe0ff */
[----:B------:R-:W-:Y:S01]  /*1500*/  IMAD R48, R83, 0x2, R32 ;  /* 0x0000000253307824 */ /* 0x000fe200078e0220 */
[-C--:B------:R-:W-:Y:S01]  /*1510*/  IADD3 R130, P3, PT, R121, R134.reuse, RZ ;  /* 0x0000008679827210 */ /* 0x080fe20007f7e0ff */
[----:B------:R-:W5:Y:S01]  /*1520*/  LDG.E.U8 R165, desc[UR26][R114.64] ;  /* 0x0000001a72a57981 */ /* 0x000f62000c1e1100 */
[----:B------:R-:W-:Y:S02]  /*1530*/  IADD3 R132, P2, PT, R133, R134, RZ ;  /* 0x0000008685847210 */ /* 0x000fe40007f5e0ff */
[----:B------:R-:W-:Y:S01]  /*1540*/  LEA R50, R83, R48, 0x1 ;  /* 0x0000003053327211 */ /* 0x000fe200078e08ff */
[----:B------:R-:W5:Y:S01]  /*1550*/  LDG.E.U8 R81, desc[UR26][R80.64] ;  /* 0x0000001a50517981 */ /* 0x000f62000c1e1100 */
[----:B------:R-:W-:Y:S02]  /*1560*/  IADD3 R134, P1, PT, R135, R134, RZ ;  /* 0x0000008687867210 */ /* 0x000fe40007f3e0ff */
[----:B------:R-:W-:Y:S01]  /*1570*/  LEA R52, R83, R50, 0x1 ;  /* 0x0000003253347211 */ /* 0x000fe200078e08ff */
[----:B------:R-:W5:Y:S01]  /*1580*/  LDG.E.U8 R122, desc[UR26][R122.64] ;  /* 0x0000001a7a7a7981 */ /* 0x000f62000c1e1100 */
[----:B------:R-:W-:-:S02]  /*1590*/  LEA.HI.X.SX32 R131, R121, R138, 0x1, P3 ;  /* 0x0000008a79837211 */ /* 0x000fc400018f0eff */
[----:B------:R-:W-:Y:S01]  /*15a0*/  LEA R54, R83, R52, 0x1 ;  /* 0x0000003453367211 */ /* 0x000fe200078e08ff */
[----:B------:R1:W5:Y:S01]  /*15b0*/  LDG.E.U8 R121, desc[UR26][R84.64] ;  /* 0x0000001a54797981 */ /* 0x000362000c1e1100 */
[----:B------:R-:W-:Y:S02]  /*15c0*/  LEA.HI.X.SX32 R133, R133, R138, 0x1, P2 ;  /* 0x0000008a85857211 */ /* 0x000fe400010f0eff */
[----:B------:R-:W-:Y:S01]  /*15d0*/  LEA R56, R83, R54, 0x1 ;  /* 0x0000003653387211 */ /* 0x000fe200078e08ff */
[----:B------:R-:W5:Y:S01]  /*15e0*/  LDG.E.U8 R161, desc[UR26][R130.64] ;  /* 0x0000001a82a17981 */ /* 0x000f62000c1e1100 */
[----:B------:R-:W-:Y:S02]  /*15f0*/  LEA.HI.X.SX32 R135, R135, R138, 0x1, P1 ;  /* 0x0000008a87877211 */ /* 0x000fe400008f0eff */
[----:B------:R-:W-:Y:S01]  /*1600*/  SHF.R.S32.HI R9, RZ, 0x1f, R2 ;  /* 0x0000001fff097819 */ /* 0x000fe20000011402 */
[----:B------:R-:W-:Y:S01]  /*1610*/  IMAD R58, R83, 0x2, R56 ;  /* 0x00000002533a7824 */ /* 0x000fe200078e0238 */
[C---:B------:R-:W-:Y:S01]  /*1620*/  LEA.HI R180, R3.reuse, 0xe, RZ, 0x1a ;  /* 0x0000000e03b47811 */ /* 0x040fe200078fd0ff */
[----:B------:R-:W5:Y:S01]  /*1630*/  LDG.E.U8 R123, desc[UR26][R132.64] ;  /* 0x0000001a847b7981 */ /* 0x000f62000c1e1100 */
[----:B------:R-:W-:-:S02]  /*1640*/  LEA.HI R178, R3, 0x1e, RZ, 0x1a ;  /* 0x0000001e03b27811 */ /* 0x000fc400078fd0ff */
[----:B----4-:R-:W-:Y:S01]  /*1650*/  LEA R60, R83, R58, 0x2 ;  /* 0x0000003a533c7211 */ /* 0x010fe200078e10ff */
[----:B------:R2:W5:Y:S01]  /*1660*/  LDG.E.U8 R169, desc[UR26][R134.64] ;  /* 0x0000001a86a97981 */ /* 0x000562000c1e1100 */
[----:B------:R-:W-:Y:S02]  /*1670*/  LEA.HI R162, R3, 0x3e, RZ, 0x1a ;  /* 0x0000003e03a27811 */ /* 0x000fe400078fd0ff */
[C---:B---3--:R-:W-:Y:S01]  /*1680*/  LEA R72, R83.reuse, R60, 0x1 ;  /* 0x0000003c53487211 */ /* 0x048fe200078e08ff */
[----:B------:R-:W5:Y:S01]  /*1690*/  LDG.E.U8 R64, desc[UR26][R64.64] ;  /* 0x0000001a40407981 */ /* 0x000f62000c1e1100 */
[--C-:B-1----:R-:W-:Y:S02]  /*16a0*/  IADD3 R85, P1, P2, R2, R86, R7.reuse ;  /* 0x0000005602557210 */ /* 0x102fe40007a3e007 */
[C---:B------:R-:W-:Y:S01]  /*16b0*/  LEA R74, R83.reuse, R72, 0x1 ;  /* 0x00000048534a7211 */ /* 0x040fe200078e08ff */
[----:B------:R-:W5:Y:S01]  /*16c0*/  LDG.E.U8 R156, desc[UR26][R110.64] ;  /* 0x0000001a6e9c7981 */ /* 0x000f62000c1e1100 */
[----:B------:R-:W-:Y:S01]  /*16d0*/  SHF.R.S32.HI R2, RZ, 0x1f, R7 ;  /* 0x0000001fff027819 */ /* 0x000fe20000011407 */
[----:B------:R-:W-:Y:S01]  /*16e0*/  IMAD R7, R178, R83, RZ ;  /* 0x00000053b2077224 */ /* 0x000fe200078e02ff */
[----:B------:R-:W-:Y:S01]  /*16f0*/  LEA R76, R83, R74, 0x1 ;  /* 0x0000004a534c7211 */ /* 0x000fe200078e08ff */
[----:B------:R-:W5:Y:S01]  /*1700*/  LDG.E.U8 R159, desc[UR26][R112.64] ;  /* 0x0000001a709f7981 */ /* 0x000f62000c1e1100 */
[----:B------:R-:W-:Y:S01]  /*1710*/  IADD3.X R15, PT, PT, R9, R87, R2, P1, P2 ;  /* 0x00000057090f7210 */ /* 0x000fe20000fe4402 */
[-C--:B------:R-:W-:Y:S01]  /*1720*/  IMAD R2, R180, R83.reuse, RZ ;  /* 0x00000053b4027224 */ /* 0x080fe200078e02ff */
[-C--:B------:R-:W-:Y:S01]  /*1730*/  LEA.HI.X.SX32 R125, R118, R138.reuse, 0x1, P4 ;  /* 0x0000008a767d7211 */ /* 0x080fe200020f0eff */
[----:B------:R-:W-:Y:S01]  /*1740*/  IMAD R78, R83, 0x2, R76 ;  /* 0x00000002534e7824 */ /* 0x000fe200078e024c */
[----:B------:R-:W-:Y:S01]  /*1750*/  LEA.HI.X.SX32 R129, R120, R138, 0x1, P5 ;  /* 0x0000008a78817211 */ /* 0x000fe200028f0eff */
[----:B------:R-:W-:Y:S01]  /*1760*/  IMAD R13, R162, R83, RZ ;  /* 0x00000053a20d7224 */ /* 0x000fe200078e02ff */
[-C--:B------:R-:W-:Y:S01]  /*1770*/  IADD3 R152, P2, PT, R4, R85.reuse, RZ ;  /* 0x0000005504987210 */ /* 0x080fe20007f5e0ff */
[----:B------:R-:W5:Y:S01]  /*1780*/  LDG.E.U8 R65, desc[UR26][R124.64] ;  /* 0x0000001a7c417981 */ /* 0x000f62000c1e1100 */
[----:B------:R-:W-:-:S02]  /*1790*/  IADD3 R138, P3, PT, R2, R85, RZ ;  /* 0x00000055028a7210 */ /* 0x000fc40007f7e0ff */
[----:B------:R-:W-:Y:S01]  /*17a0*/  IADD3 R114, P4, PT, R7, R85, RZ ;  /* 0x0000005507727210 */ /* 0x000fe20007f9e0ff */
[----:B------:R1:W5:Y:S01]  /*17b0*/  LDG.E.U8 R157, desc[UR26][R128.64] ;  /* 0x0000001a809d7981 */ /* 0x000362000c1e1100 */
[----:B------:R-:W-:Y:S02]  /*17c0*/  SHF.R.U32.HI R11, RZ, 0x5, R3 ;  /* 0x00000005ff0b7819 */ /* 0x000fe40000011603 */
[----:B------:R-:W-:Y:S01]  /*17d0*/  LEA.HI R176, R3, 0x2e, RZ, 0x1a ;  /* 0x0000002e03b07811 */ /* 0x000fe200078fd0ff */
[----:B------:R3:W5:Y:S01]  /*17e0*/  LDG.E.U8 R73, desc[UR26][R126.64] ;  /* 0x0000001a7e497981 */ /* 0x000762000c1e1100 */
[----:B------:R-:W-:Y:S02]  /*17f0*/  LEA R80, R83, R78, 0x1 ;  /* 0x0000004e53507211 */ /* 0x000fe400078e08ff */
[-C--:B------:R-:W-:Y:S01]  /*1800*/  LEA.HI.X.SX32 R153, R4, R15.reuse, 0x1, P2 ;  /* 0x0000000f04997211 */ /* 0x080fe200010f0eff */
[----:B------:R-:W5:Y:S01]  /*1810*/  LDG.E.U8 R36, desc[UR26][R36.64] ;  /* 0x0000001a24247981 */ /* 0x000f62000c1e1100 */
[----:B------:R-:W-:-:S02]  /*1820*/  LEA.HI.X.SX32 R139, R2, R15, 0x1, P3 ;  /* 0x0000000f028b7211 */ /* 0x000fc400018f0eff */
[----:B------:R-:W-:Y:S01]  /*1830*/  LEA.HI.X.SX32 R115, R7, R15, 0x1, P4 ;  /* 0x0000000f07737211 */ /* 0x000fe200020f0eff */
[----:B------:R-:W5:Y:S01]  /*1840*/  LDG.E.U8 R62, desc[UR26][R62.64] ;  /* 0x0000001a3e3e7981 */ /* 0x000f62000c1e1100 */
[-C--:B------:R-:W-:Y:S02]  /*1850*/  IADD3 R82, P1, PT, R13, R85.reuse, RZ ;  /* 0x000000550d527210 */ /* 0x080fe40007f3e0ff */
[-C--:B------:R-:W-:Y:S01]  /*1860*/  IADD3 R150, P2, PT, R6, R85.reuse, RZ ;  /* 0x0000005506967210 */ /* 0x080fe20007f5e0ff */
[----:B------:R-:W5:Y:S01]  /*1870*/  LDG.E.U8 R66, desc[UR26][R66.64] ;  /* 0x0000001a42427981 */ /* 0x000f62000c1e1100 */
[-C--:B------:R-:W-:Y:S02]  /*1880*/  IADD3 R148, P3, PT, R8, R85.reuse, RZ ;  /* 0x0000005508947210 */ /* 0x080fe40007f7e0ff */
[----:B------:R-:W-:Y:S01]  /*1890*/  IADD3 R146, P4, PT, R10, R85, RZ ;  /* 0x000000550a927210 */ /* 0x000fe20007f9e0ff */
[----:B------:R-:W-:Y:S01]  /*18a0*/  IMAD R9, R176, R83, RZ ;  /* 0x00000053b0097224 */ /* 0x000fe200078e02ff */
[----:B------:R-:W-:Y:S01]  /*18b0*/  R2UR UR22, R11 ;  /* 0x000000000b1672ca */ /* 0x000fe200000e0000 */
[----:B------:R-:W5:Y:S01]  /*18c0*/  LDG.E.U8 R167, desc[UR26][R102.64] ;  /* 0x0000001a66a77981 */ /* 0x000f62000c1e1100 */
[----:B------:R-:W-:-:S02]  /*18d0*/  LEA R11, R83, R80, 0x1 ;  /* 0x00000050530b7211 */ /* 0x000fc400078e08ff */
[----:B0-----:R-:W-:Y:S01]  /*18e0*/  R2UR UR11, R136 ;  /* 0x00000000880b72ca */ /* 0x001fe200000e0000 */
[----:B------:R-:W5:Y:S01]  /*18f0*/  LDG.E.U8 R37, desc[UR26][R104.64] ;  /* 0x0000001a68257981 */ /* 0x000f62000c1e1100 */
[-C--:B------:R-:W-:Y:S02]  /*1900*/  LEA.HI.X.SX32 R83, R13, R15.reuse, 0x1, P1 ;  /* 0x0000000f0d537211 */ /* 0x080fe400008f0eff */
[-C--:B------:R-:W-:Y:S01]  /*1910*/  LEA.HI.X.SX32 R151, R6, R15.reuse, 0x1, P2 ;  /* 0x0000000f06977211 */ /* 0x080fe200010f0eff */
[----:B------:R-:W5:Y:S01]  /*1920*/  LDG.E.U8 R63, desc[UR26][R106.64] ;  /* 0x0000001a6a3f7981 */ /* 0x000f62000c1e1100 */
[-C--:B------:R-:W-:Y:S02]  /*1930*/  LEA.HI.X.SX32 R149, R8, R15.reuse, 0x1, P3 ;  /* 0x0000000f08957211 */ /* 0x080fe400018f0eff */
[----:B------:R-:W-:Y:S01]  /*1940*/  LEA.HI.X.SX32 R147, R10, R15, 0x1, P4 ;  /* 0x0000000f0a937211 */ /* 0x000fe200020f0eff */
[----:B------:R0:W5:Y:S01]  /*1950*/  LDG.E.U8 R67, desc[UR26][R108.64] ;  /* 0x0000001a6c437981 */ /* 0x000162000c1e1100 */
[----:B------:R-:W-:-:S02]  /*1960*/  IADD3 R144, P1, PT, R12, R85, RZ ;  /* 0x000000550c907210 */ /* 0x000fc40007f3e0ff */
[-C--:B------:R-:W-:Y:S01]  /*1970*/  IADD3 R142, P2, PT, R14, R85.reuse, RZ ;  /* 0x000000550e8e7210 */ /* 0x080fe20007f5e0ff */
[----:B------:R-:W5:Y:S01]  /*1980*/  LDG.E.U8 R120, desc[UR26][R92.64] ;  /* 0x0000001a5c787981 */ /* 0x000f62000c1e1100 */
[-C--:B------:R-:W-:Y:S02]  /*1990*/  IADD3 R140, P3, PT, R16, R85.reuse, RZ ;  /* 0x00000055108c7210 */ /* 0x080fe40007f7e0ff */
[----:B------:R-:W-:Y:S01]  /*19a0*/  IADD3 R136, P4, PT, R18, R85, RZ ;  /* 0x0000005512887210 */ /* 0x000fe20007f9e0ff */
[----:B------:R-:W5:Y:S01]  /*19b0*/  LDG.E.U8 R154, desc[UR26][R94.64] ;  /* 0x0000001a5e9a7981 */ /* 0x000f62000c1e1100 */
[-C--:B------:R-:W-:Y:S02]  /*19c0*/  LEA.HI.X.SX32 R145, R12, R15.reuse, 0x1, P1 ;  /* 0x0000000f0c917211 */ /* 0x080fe400008f0eff */
[-C--:B------:R-:W-:Y:S01]  /*19d0*/  LEA.HI.X.SX32 R143, R14, R15.reuse, 0x1, P2 ;  /* 0x0000000f0e8f7211 */ /* 0x080fe200010f0eff */
[----:B------:R-:W5:Y:S01]  /*19e0*/  LDG.E.U8 R155, desc[UR26][R96.64] ;  /* 0x0000001a609b7981 */ /* 0x000f62000c1e1100 */
[----:B------:R-:W-:-:S02]  /*19f0*/  LEA.HI.X.SX32 R141, R16, R15, 0x1, P3 ;  /* 0x0000000f108d7211 */ /* 0x000fc400018f0eff */
[----:B------:R-:W-:Y:S01]  /*1a00*/  LEA.HI.X.SX32 R137, R18, R15, 0x1, P4 ;  /* 0x0000000f12897211 */ /* 0x000fe200020f0eff */
[----:B------:R4:W5:Y:S01]  /*1a10*/  LDG.E.U8 R164, desc[UR26][R100.64] ;  /* 0x0000001a64a47981 */ /* 0x000962000c1e1100 */
[-C--:B--2---:R-:W-:Y:S02]  /*1a20*/  IADD3 R134, P1, PT, R20, R85.reuse, RZ ;  /* 0x0000005514867210 */ /* 0x084fe40007f3e0ff */
[-C--:B------:R-:W-:Y:S01]  /*1a30*/  IADD3 R132, P2, PT, R22, R85.reuse, RZ ;  /* 0x0000005516847210 */ /* 0x080fe20007f5e0ff */
[----:B------:R-:W5:Y:S01]  /*1a40*/  LDG.E.U8 R34, desc[UR26][R34.64] ;  /* 0x0000001a22227981 */ /* 0x000f62000c1e1100 */
[-C--:B------:R-:W-:Y:S02]  /*1a50*/  IADD3 R130, P3, PT, R24, R85.reuse, RZ ;  /* 0x0000005518827210 */ /* 0x080fe40007f7e0ff */
[----:B-1----:R-:W-:Y:S01]  /*1a60*/  IADD3 R128, P4, PT, R26, R85, RZ ;  /* 0x000000551a807210 */ /* 0x002fe20007f9e0ff */
[----:B------:R-:W5:Y:S01]  /*1a70*/  LDG.E.U8 R38, desc[UR26][R38.64] ;  /* 0x0000001a26267981 */ /* 0x000f62000c1e1100 */
[----:B------:R-:W-:-:S02]  /*1a80*/  LEA.HI.X.SX32 R135, R20, R15, 0x1, P1 ;  /* 0x0000000f14877211 */ /* 0x000fc400008f0eff */
[-C--:B------:R-:W-:Y:S01]  /*1a90*/  LEA.HI.X.SX32 R133, R22, R15.reuse, 0x1, P2 ;  /* 0x0000000f16857211 */ /* 0x080fe200010f0eff */
[----:B------:R1:W5:Y:S01]  /*1aa0*/  LDG.E.U8 R158, desc[UR26][R98.64] ;  /* 0x0000001a629e7981 */ /* 0x000362000c1e1100 */
[-C--:B------:R-:W-:Y:S02]  /*1ab0*/  LEA.HI.X.SX32 R131, R24, R15.reuse, 0x1, P3 ;  /* 0x0000000f18837211 */ /* 0x080fe400018f0eff */
[----:B------:R-:W-:Y:S01]  /*1ac0*/  LEA.HI.X.SX32 R129, R26, R15, 0x1, P4 ;  /* 0x0000000f1a817211 */ /* 0x000fe200020f0eff */
[----:B------:R-:W5:Y:S01]  /*1ad0*/  LDG.E.U8 R35, desc[UR26][R88.64] ;  /* 0x0000001a58237981 */ /* 0x000f62000c1e1100 */
[-C--:B---3--:R-:W-:Y:S02]  /*1ae0*/  IADD3 R126, P1, PT, R28, R85.reuse, RZ ;  /* 0x000000551c7e7210 */ /* 0x088fe40007f3e0ff */
[-C--:B------:R-:W-:Y:S01]  /*1af0*/  IADD3 R124, P2, PT, R30, R85.reuse, RZ ;  /* 0x000000551e7c7210 */ /* 0x080fe20007f5e0ff */
[----:B------:R2:W5:Y:S01]  /*1b00*/  LDG.E.U8 R39, desc[UR26][R90.64] ;  /* 0x0000001a5a277981 */ /* 0x000562000c1e1100 */
[----:B------:R-:W-:-:S02]  /*1b10*/  IADD3 R112, P3, PT, R32, R85, RZ ;  /* 0x0000005520707210 */ /* 0x000fc40007f7e0ff */
[----:B------:R-:W-:Y:S02]  /*1b20*/  IADD3 R110, P4, PT, R48, R85, RZ ;  /* 0x00000055306e7210 */ /* 0x000fe40007f9e0ff */
[-C--:B------:R-:W-:Y:S02]  /*1b30*/  LEA.HI.X.SX32 R127, R28, R15.reuse, 0x1, P1 ;  /* 0x0000000f1c7f7211 */ /* 0x080fe400008f0eff */
[-C--:B------:R-:W-:Y:S02]  /*1b40*/  LEA.HI.X.SX32 R125, R30, R15.reuse, 0x1, P2 ;  /* 0x0000000f1e7d7211 */ /* 0x080fe400010f0eff */
[-C--:B------:R-:W-:Y:S02]  /*1b50*/  LEA.HI.X.SX32 R113, R32, R15.reuse, 0x1, P3 ;  /* 0x0000000f20717211 */ /* 0x080fe400018f0eff */
[----:B------:R-:W-:Y:S02]  /*1b60*/  LEA.HI.X.SX32 R111, R48, R15, 0x1, P4 ;  /* 0x0000000f306f7211 */ /* 0x000fe400020f0eff */
[----:B0-----:R-:W-:-:S02]  /*1b70*/  IADD3 R108, P1, PT, R50, R85, RZ ;  /* 0x00000055326c7210 */ /* 0x001fc40007f3e0ff */
[-C--:B------:R-:W-:Y:S02]  /*1b80*/  IADD3 R106, P2, PT, R52, R85.reuse, RZ ;  /* 0x00000055346a7210 */ /* 0x080fe40007f5e0ff */
[-C--:B------:R-:W-:Y:S02]  /*1b90*/  IADD3 R104, P3, PT, R54, R85.reuse, RZ ;  /* 0x0000005536687210 */ /* 0x080fe40007f7e0ff */
[----:B------:R-:W-:Y:S02]  /*1ba0*/  IADD3 R102, P4, PT, R56, R85, RZ ;  /* 0x0000005538667210 */ /* 0x000fe40007f9e0ff */
[-C--:B------:R-:W-:Y:S02]  /*1bb0*/  LEA.HI.X.SX32 R109, R50, R15.reuse, 0x1, P1 ;  /* 0x0000000f326d7211 */ /* 0x080fe400008f0eff */
[-C--:B------:R-:W-:Y:S02]  /*1bc0*/  LEA.HI.X.SX32 R107, R52, R15.reuse, 0x1, P2 ;  /* 0x0000000f346b7211 */ /* 0x080fe400010f0eff */
[----:B------:R-:W-:-:S02]  /*1bd0*/  LEA.HI.X.SX32 R105, R54, R15, 0x1, P3 ;  /* 0x0000000f36697211 */ /* 0x000fc400018f0eff */
[----:B------:R-:W-:Y:S02]  /*1be0*/  LEA.HI.X.SX32 R103, R56, R15, 0x1, P4 ;  /* 0x0000000f38677211 */ /* 0x000fe400020f0eff */
[-C--:B----4-:R-:W-:Y:S02]  /*1bf0*/  IADD3 R100, P1, PT, R58, R85.reuse, RZ ;  /* 0x000000553a647210 */ /* 0x090fe40007f3e0ff */
[-C--:B------:R-:W-:Y:S02]  /*1c00*/  IADD3 R96, P2, PT, R60, R85.reuse, RZ ;  /* 0x000000553c607210 */ /* 0x080fe40007f5e0ff */
[-C--:B------:R-:W-:Y:S02]  /*1c10*/  IADD3 R94, P3, PT, R72, R85.reuse, RZ ;  /* 0x00000055485e7210 */ /* 0x080fe40007f7e0ff */
[----:B------:R-:W-:Y:S02]  /*1c20*/  IADD3 R92, P4, PT, R74, R85, RZ ;  /* 0x000000554a5c7210 */ /* 0x000fe40007f9e0ff */
[----:B------:R-:W-:-:S02]  /*1c30*/  LEA.HI.X.SX32 R101, R58, R15, 0x1, P1 ;  /* 0x0000000f3a657211 */ /* 0x000fc400008f0eff */
[-C--:B------:R-:W-:Y:S02]  /*1c40*/  LEA.HI.X.SX32 R97, R60, R15.reuse, 0x1, P2 ;  /* 0x0000000f3c617211 */ /* 0x080fe400010f0eff */
[-C--:B------:R-:W-:Y:S02]  /*1c50*/  LEA.HI.X.SX32 R95, R72, R15.reuse, 0x1, P3 ;  /* 0x0000000f485f7211 */ /* 0x080fe400018f0eff */
[----:B------:R-:W-:Y:S02]  /*1c60*/  LEA.HI.X.SX32 R93, R74, R15, 0x1, P4 ;  /* 0x0000000f4a5d7211 */ /* 0x000fe400020f0eff */
[-C--:B-1----:R-:W-:Y:S02]  /*1c70*/  IADD3 R98, P5, PT, R9, R85.reuse, RZ ;  /* 0x0000005509627210 */ /* 0x082fe40007fbe0ff */
[-C--:B--2---:R-:W-:Y:S02]  /*1c80*/  IADD3 R90, P1, PT, R76, R85.reuse, RZ ;  /* 0x000000554c5a7210 */ /* 0x084fe40007f3e0ff */
[----:B------:R-:W-:-:S02]  /*1c90*/  IADD3 R88, P2, PT, R78, R85, RZ ;  /* 0x000000554e587210 */ /* 0x000fc40007f5e0ff */
[-C--:B------:R-:W-:Y:S02]  /*1ca0*/  IADD3 R86, P3, PT, R80, R85.reuse, RZ ;  /* 0x0000005550567210 */ /* 0x080fe40007f7e0ff */
[----:B------:R-:W-:Y:S02]  /*1cb0*/  IADD3 R84, P4, PT, R11, R85, RZ ;  /* 0x000000550b547210 */ /* 0x000fe40007f9e0ff */
[-C--:B------:R-:W-:Y:S02]  /*1cc0*/  LEA.HI.X.SX32 R99, R9, R15.reuse, 0x1, P5 ;  /* 0x0000000f09637211 */ /* 0x080fe400028f0eff */
[-C--:B------:R-:W-:Y:S02]  /*1cd0*/  LEA.HI.X.SX32 R91, R76, R15.reuse, 0x1, P1 ;  /* 0x0000000f4c5b7211 */ /* 0x080fe400008f0eff */
[-C--:B------:R-:W-:Y:S02]  /*1ce0*/  LEA.HI.X.SX32 R89, R78, R15.reuse, 0x1, P2 ;  /* 0x0000000f4e597211 */ /* 0x080fe400010f0eff */
[----:B------:R-:W-:-:S02]  /*1cf0*/  LEA.HI.X.SX32 R87, R80, R15, 0x1, P3 ;  /* 0x0000000f50577211 */ /* 0x000fc400018f0eff */
[----:B------:R-:W-:Y:S02]  /*1d00*/  LEA.HI.X.SX32 R85, R11, R15, 0x1, P4 ;  /* 0x0000000f0b557211 */ /* 0x000fe400020f0eff */
[----:B------:R-:W-:Y:S01]  /*1d10*/  LOP3.LUT R2, R3, 0x7f, RZ, 0xc0, !PT ;  /* 0x0000007f03027812 */ /* 0x000fe200078ec0ff */
[----:B------:R-:W-:Y:S06]  /*1d20*/  @P0 BRA `(.L_x_5) ;  /* 0x0000000000180947 */ /* 0x000fec0003800000 */
[----:B------:R-:W-:Y:S01]  /*1d30*/  ELECT P1, URZ, PT ;  /* 0x0000000000ff782f */ /* 0x000fe20003820000 */
[----:B------:R-:W-:Y:S01]  /*1d40*/  HFMA2 R4, -RZ, RZ, 0, 5.9604644775390625e-08 ;  /* 0x00000001ff047431 */ /* 0x000fe200000001ff */
[----:B------:R-:W-:Y:S01]  /*1d50*/  UMOV UR4, 0x40 ;  /* 0x0000004000047882 */ /* 0x000fe20000000000 */
[----:B------:R-:W-:Y:S01]  /*1d60*/  UVIRTCOUNT.DEALLOC.SMPOOL 0x80 ;  /* 0x000000800000784c */ /* 0x000fe20000000000 */
[----:B------:R-:W-:-:S09]  /*1d70*/  ULEA UR4, UR6, UR4, 0x18 ;  /* 0x0000000406047291 */ /* 0x000fd2000f8ec0ff */
[----:B------:R0:W-:Y:S03]  /*1d80*/  @P1 STS.U8 [UR4], R4 ;  /* 0x00000004ff001988 */ /* 0x0001e60008000004 */
.L_x_5:
[----:B------:R-:W-:Y:S01]  /*1d90*/  USHF.L.U32 UR4, UR22, 0x15, URZ ;  /* 0x0000001516047899 */ /* 0x000fe200080006ff */
[C---:B------:R-:W-:Y:S01]  /*1da0*/  LOP3.LUT R118, R2.reuse, 0x10, RZ, 0x3c, !PT ;  /* 0x0000001002767812 */ /* 0x040fe200078e3cff */
[----:B-----5:R1:W-:Y:S01]  /*1db0*/  STS.U8 [R2+UR14], R5 ;  /* 0x0000000502007988 */ /* 0x0203e2000800000e */
[C---:B------:R-:W-:Y:S01]  /*1dc0*/  LOP3.LUT R117, R2.reuse, 0x20, RZ, 0x3c, !PT ;  /* 0x0000002002757812 */ /* 0x040fe200078e3cff */
[----:B------:R-:W-:Y:S01]  /*1dd0*/  ULOP3.LUT UR4, UR4, 0x600000, URZ, 0xc0, !UPT ;  /* 0x0060000004047892 */ /* 0x000fe2000f8ec0ff */
[C---:B------:R-:W-:Y:S01]  /*1de0*/  LOP3.LUT R160, R2.reuse, 0x30, RZ, 0x3c, !PT ;  /* 0x0000003002a07812 */ /* 0x040fe200078e3cff */
[----:B------:R-:W-:Y:S01]  /*1df0*/  STS.U8 [R2+UR14+0x400], R31 ;  /* 0x0004001f02007988 */ /* 0x000fe2000800000e */
[C---:B0-----:R-:W-:Y:S01]  /*1e00*/  LOP3.LUT R4, R2.reuse, 0x40, RZ, 0x3c, !PT ;  /* 0x0000004002047812 */ /* 0x041fe200078e3cff */
[----:B------:R-:W-:Y:S01]  /*1e10*/  UIADD3 UR16, UPT, UPT, UR11, UR4, URZ ;  /* 0x000000040b107290 */ /* 0x000fe2000fffe0ff */
[C---:B------:R-:W-:Y:S01]  /*1e20*/  LOP3.LUT R6, R2.reuse, 0x60, RZ, 0x3c, !PT ;  /* 0x0000006002067812 */ /* 0x040fe200078e3cff */
[----:B------:R-:W-:Y:S01]  /*1e30*/  STS.U8 [R2+UR14+0xc00], R29 ;  /* 0x000c001d02007988 */ /* 0x000fe2000800000e */
[----:B------:R-:W-:Y:S01]  /*1e40*/  LOP3.LUT P1, RZ, R3, 0x7f, RZ, 0xc0, !PT ;  /* 0x0000007f03ff7812 */ /* 0x000fe2000782c0ff */
[----:B------:R-:W-:Y:S01]  /*1e50*/  UMOV UR5, 0x1 ;  /* 0x0000000100057882 */ /* 0x000fe20000000000 */
[----:B-1----:R-:W-:Y:S01]  /*1e60*/  LOP3.LUT R5, R2, 0x50, RZ, 0x3c, !PT ;  /* 0x0000005002057812 */ /* 0x002fe200078e3cff */
[----:B------:R-:W-:Y:S01]  /*1e70*/  STS.U8 [R2+UR14+0x1000], R21 ;  /* 0x0010001502007988 */ /* 0x000fe2000800000e */
[----:B------:R-:W-:Y:S01]  /*1e80*/  UIADD3 UR18, UPT, UPT, UR14, 0x7000, URZ ;  /* 0x000070000e127890 */ /* 0x000fe2000fffe0ff */
[----:B------:R-:W-:Y:S01]  /*1e90*/  PRMT R11, RZ, 0x7610, R11 ;  /* 0x00007610ff0b7816 */ /* 0x000fe2000000000b */
[----:B------:R-:W0:Y:S01]  /*1ea0*/  LDCU UR19, c[0x0][0x3f0] ;  /* 0x00007e00ff1377ac */ /* 0x000e220008000800 */
[----:B------:R-:W-:Y:S04]  /*1eb0*/  STS.U8 [R2+UR14+0x1400], R23 ;  /* 0x0014001702007988 */ /* 0x000fe8000800000e */
[----:B------:R-:W-:Y:S02]  /*1ec0*/  STS.U8 [R2+UR14+0x1800], R25 ;  /* 0x0018001902007988 */ /* 0x000fe4000800000e */
[----:B------:R-:W-:Y:S01]  /*1ed0*/  VOTEU.ALL UP0, P1 ;  /* 0x0000000000ff7886 */ /* 0x000fe20000800000 */
[----:B------:R-:W-:Y:S01]  /*1ee0*/  VOTEU.ALL UP1, P1 ;  /* 0x0000000000ff7886 */ /* 0x000fe20000820000 */
[----:B------:R-:W-:Y:S03]  /*1ef0*/  STS.U8 [R2+UR14+0x1c00], R27 ;  /* 0x001c001b02007988 */ /* 0x000fe6000800000e */
[----:B------:R-:W-:-:S04]  /*1f00*/  @!UP0 UIADD3 UR6, UPT, UPT, -UR5, 0x100000, URZ ;  /* 0x0010000005068890 */ /* 0x000fc8000fffe1ff */
[----:B------:R-:W-:Y:S02]  /*1f10*/  @!UP0 USHF.L.U32 UR7, UR6, 0xb, URZ ;  /* 0x0000000b06078899 */ /* 0x000fe400080006ff */
[----:B------:R-:W-:Y:S01]  /*1f20*/  @!UP0 USHF.L.U32 UR6, UR6, 0x1, URZ ;  /* 0x0000000106068899 */ /* 0x000fe200080006ff */
[----:B------:R-:W-:Y:S04]  /*1f30*/  STS.U8 [R2+UR14+0x800], R45 ;  /* 0x0008002d02007988 */ /* 0x000fe8000800000e */
[----:B------:R-:W-:Y:S01]  /*1f40*/  STS.U8 [R118+UR14+0x880], R47 ;  /* 0x0008802f76007988 */ /* 0x000fe2000800000e */
[----:B0-----:R-:W-:-:S03]  /*1f50*/  ISETP.LT.AND P2, PT, RZ, UR19, PT ;  /* 0x00000013ff007c0c */ /* 0x001fc6000bf41270 */
[----:B------:R-:W-:Y:S04]  /*1f60*/  STS.U8 [R118+UR14+0x80], R75 ;  /* 0x0000804b76007988 */ /* 0x000fe8000800000e */
        /* <DEDUP_REMOVED lines=29> */
[----:B------:R0:W-:Y:S04]  /*2140*/  STS.U8 [R4+UR14+0x1e00], R166 ;  /* 0x001e00a604007988 */ /* 0x0001e8000800000e */
[----:B------:R-:W-:Y:S04]  /*2150*/  STS.U8 [R5+UR14+0x280], R35 ;  /* 0x0002802305007988 */ /* 0x000fe8000800000e */
[----:B------:R-:W-:Y:S01]  /*2160*/  STS.U8 [R5+UR14+0x680], R39 ;  /* 0x0006802705007988 */ /* 0x000fe2000800000e */
[----:B0-----:R-:W-:-:S03]  /*2170*/  LOP3.LUT R4, R2, 0x70, RZ, 0x3c, !PT ;  /* 0x0000007002047812 */ /* 0x001fc600078e3cff */
[----:B------:R-:W-:Y:S04]  /*2180*/  STS.U8 [R5+UR14+0xa80], R120 ;  /* 0x000a807805007988 */ /* 0x000fe8000800000e */
[----:B------:R-:W-:Y:S04]  /*2190*/  STS.U8 [R5+UR14+0xe80], R154 ;  /* 0x000e809a05007988 */ /* 0x000fe8000800000e */
[----:B------:R-:W-:Y:S04]  /*21a0*/  STS.U8 [R5+UR14+0x1280], R155 ;  /* 0x0012809b05007988 */ /* 0x000fe8000800000e */
[----:B------:R-:W-:Y:S04]  /*21b0*/  STS.U8 [R5+UR14+0x1680], R158 ;  /* 0x0016809e05007988 */ /* 0x000fe8000800000e */
[----:B------:R-:W-:Y:S04]  /*21c0*/  STS.U8 [R5+UR14+0x1a80], R164 ;  /* 0x001a80a405007988 */ /* 0x000fe8000800000e */
[----:B------:R0:W-:Y:S04]  /*21d0*/  STS.U8 [R5+UR14+0x1e80], R167 ;  /* 0x001e80a705007988 */ /* 0x0001e8000800000e */
[----:B------:R1:W-:Y:S04]  /*21e0*/  STS.U8 [R6+UR14+0x700], R41 ;  /* 0x0007002906007988 */ /* 0x0003e8000800000e */
[----:B------:R2:W-:Y:S01]  /*21f0*/  STS.U8 [R6+UR14+0x300], R37 ;  /* 0x0003002506007988 */ /* 0x0005e2000800000e */
[----:B------:R-:W-:Y:S03]  /*2200*/  STTM.x64 tmem[UR16], RZ ;  /* 0x000000ff000079ed */ /* 0x000fe60008340010 */
[----:B------:R-:W-:Y:S01]  /*2210*/  STS.U8 [R6+UR14+0xb00], R63 ;  /* 0x000b003f06007988 */ /* 0x000fe2000800000e */
[----:B0-----:R-:W-:-:S03]  /*2220*/  PRMT R5, RZ, 0x7610, R5 ;  /* 0x00007610ff057816 */ /* 0x001fc60000000005 */
[----:B------:R-:W-:Y:S04]  /*2230*/  STS.U8 [R6+UR14+0xf00], R67 ;  /* 0x000f004306007988 */ /* 0x000fe8000800000e */
[----:B------:R-:W-:Y:S04]  /*2240*/  STS.U8 [R6+UR14+0x1300], R156 ;  /* 0x0013009c06007988 */ /* 0x000fe8000800000e */
[----:B------:R-:W-:Y:S04]  /*2250*/  STS.U8 [R6+UR14+0x1700], R159 ;  /* 0x0017009f06007988 */ /* 0x000fe8000800000e */
[----:B------:R-:W-:Y:S04]  /*2260*/  STS.U8 [R6+UR14+0x1b00], R165 ;  /* 0x001b00a506007988 */ /* 0x000fe8000800000e */
[----:B------:R-:W-:Y:S04]  /*2270*/  STS.U8 [R6+UR14+0x1f00], R168 ;  /* 0x001f00a806007988 */ /* 0x000fe8000800000e */
[----:B------:R0:W-:Y:S04]  /*2280*/  STS.U8 [R4+UR14+0x780], R43 ;  /* 0x0007802b04007988 */ /* 0x0001e8000800000e */
[----:B------:R-:W-:Y:S04]  /*2290*/  STS.U8 [R4+UR14+0x380], R122 ;  /* 0x0003807a04007988 */ /* 0x000fe8000800000e */
[----:B------:R-:W-:Y:S04]  /*22a0*/  STS.U8 [R4+UR14+0xb80], R65 ;  /* 0x000b804104007988 */ /* 0x000fe8000800000e */
[----:B------:R-:W-:Y:S04]  /*22b0*/  STS.U8 [R4+UR14+0xf80], R73 ;  /* 0x000f804904007988 */ /* 0x000fe8000800000e */
[----:B------:R-:W-:Y:S04]  /*22c0*/  STS.U8 [R4+UR14+0x1380], R157 ;  /* 0x0013809d04007988 */ /* 0x000fe8000800000e */
[----:B------:R-:W-:Y:S04]  /*22d0*/  STS.U8 [R4+UR14+0x1780], R161 ;  /* 0x001780a104007988 */ /* 0x000fe8000800000e */
[----:B------:R-:W-:Y:S04]  /*22e0*/  STS.U8 [R4+UR14+0x1b80], R123 ;  /* 0x001b807b04007988 */ /* 0x000fe8000800000e */
[----:B------:R3:W-:Y:S01]  /*22f0*/  STS.U8 [R4+UR14+0x1f80], R169 ;  /* 0x001f80a904007988 */ /* 0x0007e2000800000e */
[----:B------:R-:W4:Y:S02]  /*2300*/  FENCE.VIEW.ASYNC.T ;  /* 0x00000000000073c6 */ /* 0x000f240000000200 */
[----:B----4-:R-:W-:Y:S01]  /*2310*/  BAR.SYNC.DEFER_BLOCKING 0x0 ;  /* 0x0000000000007b1d */ /* 0x010fe20000010000 */
[----:B------:R-:W-:-:S02]  /*2320*/  PRMT R17, RZ, 0x7610, R17 ;  /* 0x00007610ff117816 */ /* 0x000fc40000000011 */
[----:B------:R-:W-:Y:S02]  /*2330*/  PRMT R23, RZ, 0x7610, R23 ;  /* 0x00007610ff177816 */ /* 0x000fe40000000017 */
[----:B------:R-:W-:Y:S01]  /*2340*/  PRMT R29, RZ, 0x7610, R29 ;  /* 0x00007610ff1d7816 */ /* 0x000fe2000000001d */
[----:B------:R-:W4:Y:S02]  /*2350*/  FENCE.VIEW.ASYNC.S ;  /* 0x00000000000073c6 */ /* 0x000f240000000000 */
[----:B----4-:R4:W0:Y:S02]  /*2360*/  @!UP1 SYNCS.EXCH.64 URZ, [UR18], UR6 ;  /* 0x0000000612ff95b2 */ /* 0x0108240008000100 */
[----:B0-----:R-:W-:Y:S01]  /*2370*/  BAR.SYNC.DEFER_BLOCKING 0x0 ;  /* 0x0000000000007b1d */ /* 0x001fe20000010000 */
[----:B------:R-:W-:Y:S02]  /*2380*/  PRMT R35, RZ, 0x7610, R35 ;  /* 0x00007610ff237816 */ /* 0x000fe40000000023 */
[----:B-1----:R-:W-:-:S02]  /*2390*/  PRMT R41, RZ, 0x7610, R41 ;  /* 0x00007610ff297816 */ /* 0x002fc40000000029 */
[----:B------:R-:W-:Y:S02]  /*23a0*/  PRMT R47, RZ, 0x7610, R47 ;  /* 0x00007610ff2f7816 */ /* 0x000fe4000000002f */
[----:B------:R-:W-:Y:S02]  /*23b0*/  PRMT R7, RZ, 0x7610, R7 ;  /* 0x00007610ff077816 */ /* 0x000fe40000000007 */
[----:B------:R-:W-:Y:S02]  /*23c0*/  PRMT R13, RZ, 0x7610, R13 ;  /* 0x00007610ff0d7816 */ /* 0x000fe4000000000d */
[----:B------:R-:W-:Y:S02]  /*23d0*/  PRMT R19, RZ, 0x7610, R19 ;  /* 0x00007610ff137816 */ /* 0x000fe40000000013 */
[----:B------:R-:W-:Y:S02]  /*23e0*/  PRMT R25, RZ, 0x7610, R25 ;  /* 0x00007610ff197816 */ /* 0x000fe40000000019 */
[----:B------:R-:W-:-:S02]  /*23f0*/  PRMT R31, RZ, 0x7610, R31 ;  /* 0x00007610ff1f7816 */ /* 0x000fc4000000001f */
[----:B--2---:R-:W-:Y:S02]  /*2400*/  PRMT R37, RZ, 0x7610, R37 ;  /* 0x00007610ff257816 */ /* 0x004fe40000000025 */
[----:B------:R-:W-:Y:S02]  /*2410*/  PRMT R43, RZ, 0x7610, R43 ;  /* 0x00007610ff2b7816 */ /* 0x000fe4000000002b */
[----:B------:R-:W-:Y:S02]  /*2420*/  PRMT R49, RZ, 0x7610, R49 ;  /* 0x00007610ff317816 */ /* 0x000fe40000000031 */
[----:B---3--:R-:W-:Y:S01]  /*2430*/  PRMT R4, RZ, 0x7610, R4 ;  /* 0x00007610ff047816 */ /* 0x008fe20000000004 */
[----:B------:R-:W2:Y:S01]  /*2440*/  @P2 LDG.E.U8 R5, desc[UR26][R152.64] ;  /* 0x0000001a98052981 */ /* 0x000ea2000c1e1100 */
[----:B------:R-:W-:Y:S02]  /*2450*/  PRMT R6, RZ, 0x7610, R6 ;  /* 0x00007610ff067816 */ /* 0x000fe40000000006 */
[----:B------:R-:W-:Y:S01]  /*2460*/  PRMT R8, RZ, 0x7610, R8 ;  /* 0x00007610ff087816 */ /* 0x000fe20000000008 */
[----:B------:R-:W3:Y:S01]  /*2470*/  @P2 LDG.E.U8 R11, desc[UR26][R144.64] ;  /* 0x0000001a900b2981 */ /* 0x000ee2000c1e1100 */
[----:B------:R-:W-:-:S02]  /*2480*/  PRMT R10, RZ, 0x7610, R10 ;  /* 0x00007610ff0a7816 */ /* 0x000fc4000000000a */
[----:B------:R-:W-:Y:S01]  /*2490*/  PRMT R12, RZ, 0x7610, R12 ;  /* 0x00007610ff0c7816 */ /* 0x000fe2000000000c */
[----:B------:R-:W3:Y:S01]  /*24a0*/  @P2 LDG.E.U8 R17, desc[UR26][R136.64] ;  /* 0x0000001a88112981 */ /* 0x000ee2000c1e1100 */
[----:B------:R-:W-:Y:S02]  /*24b0*/  PRMT R14, RZ, 0x7610, R14 ;  /* 0x00007610ff0e7816 */ /* 0x000fe4000000000e */
[----:B------:R-:W-:Y:S01]  /*24c0*/  PRMT R16, RZ, 0x7610, R16 ;  /* 0x00007610ff107816 */ /* 0x000fe20000000010 */
[----:B------:R-:W3:Y:S01]  /*24d0*/  @P2 LDG.E.U8 R23, desc[UR26][R128.64] ;  /* 0x0000001a80172981 */ /* 0x000ee2000c1e1100 */
        /* <DEDUP_REMOVED lines=12> */
[----:B------:R-:W-:-:S03]  /*25a0*/  PRMT R51, RZ, 0x7610, R51 ;  /* 0x00007610ff337816 */ /* 0x000fc60000000033 */
[----:B------:R-:W3:Y:S04]  /*25b0*/  @P2 LDG.E.U8 R7, desc[UR26][R150.64] ;  /* 0x0000001a96072981 */ /* 0x000ee8000c1e1100 */
        /* <DEDUP_REMOVED lines=22> */
[----:B------:R-:W3:Y:S01]  /*2720*/  @P2 LDG.E.U8 R51, desc[UR26][R82.64] ;  /* 0x0000001a52332981 */ /* 0x000ee2000c1e1100 */
[----:B----4-:R-:W-:-:S04]  /*2730*/  @!UP0 UIADD3 UR6, UPT, UPT, -UR5, 0x100000, URZ ;  /* 0x0010000005068890 */ /* 0x010fc8000fffe1ff */
[----:B------:R-:W-:Y:S02]  /*2740*/  @!UP0 USHF.L.U32 UR7, UR6, 0xb, URZ ;  /* 0x0000000b06078899 */ /* 0x000fe400080006ff */
[----:B------:R-:W-:Y:S01]  /*2750*/  @!UP0 USHF.L.U32 UR6, UR6, 0x1, URZ ;  /* 0x0000000106068899 */ /* 0x000fe200080006ff */
[----:B------:R-:W-:Y:S01]  /*2760*/  VOTEU.ALL UP1, P1 ;  /* 0x0000000000ff7886 */ /* 0x000fe20000820000 */
[----:B------:R-:W-:-:S04]  /*2770*/  @!UP0 UIADD3 UR4, UPT, UPT, -UR5, 0x100000, URZ ;  /* 0x0010000005048890 */ /* 0x000fc8000fffe1ff */
[----:B------:R-:W-:Y:S02]  /*2780*/  @!UP0 USHF.L.U32 UR5, UR4, 0xb, URZ ;  /* 0x0000000b04058899 */ /* 0x000fe400080006ff */
[----:B------:R-:W-:Y:S01]  /*2790*/  @!UP0 USHF.L.U32 UR4, UR4, 0x1, URZ ;  /* 0x0000000104048899 */ /* 0x000fe200080006ff */
[----:B------:R-:W-:Y:S01]  /*27a0*/  ISETP.EQ.U32.AND P3, PT, RZ, UR22, P2 ;  /* 0x00000016ff007c0c */ /* 0x000fe20009762070 */
[----:B------:R-:W-:Y:S02]  /*27b0*/  UIADD3 UR10, UPT, UPT, UR14, 0x5000, URZ ;  /* 0x000050000e0a7890 */ /* 0x000fe4000fffe0ff */
[----:B------:R0:W1:Y:S01]  /*27c0*/  @!UP1 SYNCS.EXCH.64 URZ, [UR14+0x7008], UR6 ;  /* 0x007008060eff95b2 */ /* 0x0000620008000100 */
[----:B------:R-:W-:Y:S01]  /*27d0*/  VOTEU.ALL UP1, P1 ;  /* 0x0000000000ff7886 */ /* 0x000fe20000820000 */
[----:B------:R-:W-:Y:S01]  /*27e0*/  UIADD3 UR17, UPT, UPT, UR11, 0x40, URZ ;  /* 0x000000400b117890 */ /* 0x000fe2000fffe0ff */
[----:B--2---:R0:W-:Y:S04]  /*27f0*/  STS.U8 [R2+UR14+0x4000], R5 ;  /* 0x0040000502007988 */ /* 0x0041e8000800000e */
[----:B---3--:R0:W-:Y:S04]  /*2800*/  STS.U8 [R2+UR14+0x4200], R11 ;  /* 0x0042000b02007988 */ /* 0x0081e8000800000e */
[----:B------:R0:W-:Y:S04]  /*2810*/  STS.U8 [R2+UR14+0x4400], R17 ;  /* 0x0044001102007988 */ /* 0x0001e8000800000e */
        /* <DEDUP_REMOVED lines=28> */
[----:B------:R0:W-:Y:S01]  /*29e0*/  STS.U8 [R160+UR14+0x4f80], R51 ;  /* 0x004f8033a0007988 */ /* 0x0001e2000800000e */
[----:B-1----:R1:W-:Y:S06]  /*29f0*/  MEMBAR.ALL.CTA ;  /* 0x0000000000007992 */ /* 0x0023ec0000008000 */
[----:B-1----:R-:W-:Y:S04]  /*2a00*/  FENCE.VIEW.ASYNC.S ;  /* 0x00000000000073c6 */ /* 0x002fe80000000000 */
[----:B------:R-:W1:Y:S02]  /*2a10*/  FENCE.VIEW.ASYNC.S ;  /* 0x00000000000073c6 */ /* 0x000e640000000000 */
[----:B-1----:R0:W1:Y:S02]  /*2a20*/  @!UP1 SYNCS.EXCH.64 URZ, [UR14+0x5000], UR4 ;  /* 0x005000040eff95b2 */ /* 0x0020640008000100 */
[----:B-1----:R-:W-:Y:S06]  /*2a30*/  BAR.SYNC.DEFER_BLOCKING 0x0 ;  /* 0x0000000000007b1d */ /* 0x002fec0000010000 */
[----:B0-----:R-:W-:Y:S05]  /*2a40*/  @!P3 BRA `(.L_x_6) ;  /* 0x000000000068b947 */ /* 0x001fea0003800000 */
[----:B------:R-:W-:Y:S02]  /*2a50*/  UIADD3 UR4, UPT, UPT, UR14, 0x4000, URZ ;  /* 0x000040000e047890 */ /* 0x000fe4000fffe0ff */
[----:B------:R-:W-:Y:S02]  /*2a60*/  USHF.R.U32.HI UR6, URZ, 0x4, UR14 ;  /* 0x00000004ff067899 */ /* 0x000fe4000801160e */
[----:B------:R-:W-:Y:S02]  /*2a70*/  USHF.R.U32.HI UR4, URZ, 0x4, UR4 ;  /* 0x00000004ff047899 */ /* 0x000fe40008011604 */
[----:B------:R-:W-:Y:S02]  /*2a80*/  USGXT.U32 UR6, UR6, 0xe ;  /* 0x0000000e0606789a */ /* 0x000fe40008000000 */
[----:B------:R-:W-:Y:S01]  /*2a90*/  USGXT.U32 UR8, UR4, 0xe ;  /* 0x0000000e0408789a */ /* 0x000fe20008000000 */
[----:B------:R-:W-:Y:S01]  /*2aa0*/  UMOV UR12, 0x100 ;  /* 0x00000100000c7882 */ /* 0x000fe20000000000 */
[----:B------:R-:W-:Y:S01]  /*2ab0*/  UMOV UR13, 0x40004040 ;  /* 0x40004040000d7882 */ /* 0x000fe20000000000 */
[----:B------:R-:W-:Y:S01]  /*2ac0*/  UMOV UR20, 0xfffffffe ;  /* 0xfffffffe00147882 */ /* 0x000fe20000000000 */
[----:B------:R-:W-:Y:S01]  /*2ad0*/  UMOV UR21, 0x7fffbfdf ;  /* 0x7fffbfdf00157882 */ /* 0x000fe20000000000 */
[----:B------:R-:W-:Y:S01]  /*2ae0*/  UMOV UR7, URZ ;  /* 0x000000ff00077c82 */ /* 0x000fe20008000000 */
[----:B------:R-:W-:Y:S01]  /*2af0*/  UMOV UR9, URZ ;  /* 0x000000ff00097c82 */ /* 0x000fe20008000000 */
[----:B------:R-:W-:-:S02]  /*2b00*/  UIADD3.64 UR12, UPT, UPT, UR6, UR12, URZ ;  /* 0x0000000c060c7297 */ /* 0x000fc4000fffe0ff */
[----:B------:R-:W-:Y:S01]  /*2b10*/  UIADD3.64 UR20, UPT, UPT, UR8, -UR20, URZ ;  /* 0x8000001408147297 */ /* 0x000fe2000fffe0ff */
[----:B------:R-:W-:Y:S01]  /*2b20*/  UMOV UR24, 0x0 ;  /* 0x0000000000187882 */ /* 0x000fe20000000000 */
[----:B------:R-:W-:Y:S01]  /*2b30*/  UMOV UR25, 0x8108010 ;  /* 0x0810801000197882 */ /* 0x000fe20000000000 */
[----:B------:R-:W-:Y:S01]  /*2b40*/  UMOV UR4, UR10 ;  /* 0x0000000a00047c82 */ /* 0x000fe20008000000 */
[----:B------:R-:W-:Y:S01]  /*2b50*/  UMOV UR5, URZ ;  /* 0x000000ff00057c82 */ /* 0x000fe20008000000 */
[----:B------:R-:W-:Y:S01]  /*2b60*/  UMOV UR7, 0x40004040 ;  /* 0x4000404000077882 */ /* 0x000fe20000000000 */
[----:B------:R-:W-:Y:S01]  /*2b70*/  UMOV UR9, 0x80004020 ;  /* 0x8000402000097882 */ /* 0x000fe20000000000 */
[----:B------:R-:W-:Y:S01]  /*2b80*/  UMOV UR28, 0x0 ;  /* 0x00000000001c7882 */ /* 0x000fe20000000000 */
[----:B------:R-:W-:Y:S01]  /*2b90*/  UMOV UR29, 0x8108010 ;  /* 0x08108010001d7882 */ /* 0x000fe20000000000 */
[----:B------:R-:W-:Y:S01]  /*2ba0*/  UMOV UR4, UR4 ;  /* 0x0000000400047c82 */ /* 0x000fe20008000000 */
[----:B------:R0:W-:Y:S01]  /*2bb0*/  UTCQMMA gdesc[UR6], gdesc[UR8], tmem[UR17], tmem[UR24], idesc[UR25], !UPT ;  /* 0x00ff1808060075ea */ /* 0x0001e2000f800311 */
[----:B------:R0:W-:Y:S01]  /*2bc0*/  UTCQMMA gdesc[UR12], gdesc[UR20], tmem[UR17], tmem[UR28], idesc[UR29], UPT ;  /* 0x00ff1c140c0075ea */ /* 0x0001e2000b800311 */
[----:B------:R0:W-:Y:S01]  /*2bd0*/  UTCBAR [UR4], URZ ;  /* 0x000000ff040073e9 */ /* 0x0001e200080000ff */
[----:B------:R-:W-:Y:S01]  /*2be0*/  NOP ;  /* 0x0000000000007918 */ /* 0x000fe20000000000 */
.L_x_6:
[----:B------:R-:W-:Y:S05]  /*2bf0*/  @!P2 BRA `(.L_x_7) ;  /* 0x000000000008a947 */ /* 0x000fea0003800000 */
[----:B------:R-:W1:Y:S02]  /*2c00*/  SYNCS.PHASECHK.TRANS64.TRYWAIT P4, [UR14+0x5000], RZ ;  /* 0x005000ffff0075a7 */ /* 0x000e64000808110e */
[----:B-1----:R-:W-:Y:S05]  /*2c10*/  @!P4 BRA `(.L_x_8) ;  /* 0x0000008800ecc947 */ /* 0x002fea0003800000 */
.L_x_7:
[----:B------:R-:W-:Y:S06]  /*2c20*/  BAR.SYNC.DEFER_BLOCKING 0x0 ;  /* 0x0000000000007b1d */ /* 0x000fec0000010000 */
[----:B0-----:R-:W0:Y:S02]  /*2c30*/  LDCU UR6, c[0x0][0x3a8] ;  /* 0x00007500ff0677ac */ /* 0x001e240008000800 */
[----:B------:R-:W1:Y:S01]  /*2c40*/  LDC R177, c[0x0][0x3d8] ;  /* 0x0000f600ffb17b82 */ /* 0x000e620000000800 */
[----:B------:R-:W0:Y:S01]  /*2c50*/  LDTM.x64 R4, tmem[UR16+0x40] ;  /* 0x00004010000479ee */ /* 0x000e220008340000 */
[----:B------:R-:W2:Y:S06]  /*2c60*/  LDCU.64 UR4, c[0x0][0x3d0] ;  /* 0x00007a00ff0477ac */ /* 0x000eac0008000a00 */
[----:B------:R-:W3:Y:S01]  /*2c70*/  LDC.64 R214, c[0x0][0x390] ;  /* 0x0000e400ffd67b82 */ /* 0x000ee20000000a00 */
[----:B------:R-:W-:-:S02]  /*2c80*/  PRMT R161, RZ, 0x7610, R161 ;  /* 0x00007610ffa17816 */ /* 0x000fc400000000a1 */
[----:B------:R-:W-:Y:S02]  /*2c90*/  PRMT R123, RZ, 0x7610, R123 ;  /* 0x00007610ff7b7816 */ /* 0x000fe4000000007b */
[----:B------:R-:W-:Y:S02]  /*2ca0*/  PRMT R121, RZ, 0x7610, R121 ;  /* 0x00007610ff797816 */ /* 0x000fe40000000079 */
[----:B------:R-:W-:Y:S01]  /*2cb0*/  PRMT R197, RZ, 0x7610, R197 ;  /* 0x00007610ffc57816 */ /* 0x000fe200000000c5 */
[----:B------:R-:W4:Y:S01]  /*2cc0*/  @!P1 SYNCS.CCTL.IV [UR14+0x5000] ;  /* 0x00500000ff0099b1 */ /* 0x000f22000800000e */
[----:B------:R-:W-:Y:S01]  /*2cd0*/  NOP ;  /* 0x0000000000007918 */ /* 0x000fe20000000000 */
[----:B--2---:R-:W-:Y:S01]  /*2ce0*/  UIMAD UR4, UR15, UR4, URZ ;  /* 0x000000040f0472a4 */ /* 0x004fe2000f8e02ff */
[----:B0-----:R-:W-:Y:S01]  /*2cf0*/  FMUL R69, R4, UR6 ;  /* 0x0000000604457c20 */ /* 0x001fe20008400000 */
[----:B------:R-:W-:Y:S01]  /*2d00*/  FMUL R72, R5, UR6 ;  /* 0x0000000605487c20 */ /* 0x000fe20008400000 */
[----:B------:R-:W-:Y:S01]  /*2d10*/  FMUL R71, R6, UR6 ;  /* 0x0000000606477c20 */ /* 0x000fe20008400000 */
[----:B------:R-:W-:Y:S01]  /*2d20*/  FMUL R73, R7, UR6 ;  /* 0x0000000607497c20 */ /* 0x000fe20008400000 */
[----:B------:R-:W-:Y:S01]  /*2d30*/  FMUL R74, R8, UR6 ;  /* 0x00000006084a7c20 */ /* 0x000fe20008400000 */
[----:B------:R-:W-:Y:S01]  /*2d40*/  FMUL R76, R33, UR6 ;  /* 0x00000006214c7c20 */ /* 0x000fe20008400000 */
[----:B------:R-:W-:Y:S01]  /*2d50*/  FMUL R75, R52, UR6 ;  /* 0x00000006344b7c20 */ /* 0x000fe20008400000 */
[----:B------:R-:W-:Y:S01]  /*2d60*/  FMNMX3 R71, R69, R72, R71, !PT ;  /* 0x0000004845477276 */ /* 0x000fe20007800047 */
[----:B------:R-:W-:Y:S01]  /*2d70*/  FMUL R69, R9, UR6 ;  /* 0x0000000609457c20 */ /* 0x000fe20008400000 */
[----:B------:R-:W-:Y:S01]  /*2d80*/  FMUL R72, R10, UR6 ;  /* 0x000000060a487c20 */ /* 0x000fe20008400000 */
[----:B------:R-:W-:Y:S01]  /*2d90*/  FMUL R77, R54, UR6 ;  /* 0x00000006364d7c20 */ /* 0x000fe20008400000 */
[----:B------:R-:W-:Y:S01]  /*2da0*/  FMNMX3 R73, R71, R73, R74, !PT ;  /* 0x0000004947497276 */ /* 0x000fe2000780004a */
[----:B------:R-:W-:Y:S01]  /*2db0*/  FMUL R71, R11, UR6 ;  /* 0x000000060b477c20 */ /* 0x000fe20008400000 */
[----:B------:R-:W-:-:S02]  /*2dc0*/  FMUL R74, R12, UR6 ;  /* 0x000000060c4a7c20 */ /* 0x000fc40008400000 */
[----:B------:R-:W-:Y:S01]  /*2dd0*/  FMNMX3 R73, R73, R69, R72, !PT ;  /* 0x0000004549497276 */ /* 0x000fe20007800048 */
[----:B------:R-:W-:Y:S01]  /*2de0*/  FMUL R69, R13, UR6 ;  /* 0x000000060d457c20 */ /* 0x000fe20008400000 */
[----:B------:R-:W-:Y:S02]  /*2df0*/  FMUL R72, R14, UR6 ;  /* 0x000000060e487c20 */ /* 0x000fe40008400000 */
[----:B------:R-:W-:Y:S01]  /*2e00*/  FMNMX3 R73, R73, R71, R74, !PT ;  /* 0x0000004749497276 */ /* 0x000fe2000780004a */
[----:B------:R-:W-:Y:S01]  /*2e10*/  FMUL R71, R15, UR6 ;  /* 0x000000060f477c20 */ /* 0x000fe20008400000 */
[----:B------:R-:W-:Y:S02]  /*2e20*/  FMUL R74, R16, UR6 ;  /* 0x00000006104a7c20 */ /* 0x000fe40008400000 */
        /* <DEDUP_REMOVED lines=31> */
[----:B------:R-:W-:-:S03]  /*3020*/  FMUL R73, R38, UR6 ;  /* 0x0000000626497c20 */ /* 0x000fc60008400000 */
[----:B------:R-:W-:Y:S01]  /*3030*/  FMNMX3 R69, R69, R72, R71, !PT ;  /* 0x0000004845457276 */ /* 0x000fe20007800047 */
[----:B------:R-:W-:Y:S01]  /*3040*/  FMUL R72, R39, UR6 ;  /* 0x0000000627487c20 */ /* 0x000fe20008400000 */
[----:B------:R-:W-:Y:S02]  /*3050*/  FMUL R71, R40, UR6 ;  /* 0x0000000628477c20 */ /* 0x000fe40008400000 */
[----:B------:R-:W-:Y:S01]  /*3060*/  FMNMX3 R69, R69, R74, R73, !PT ;  /* 0x0000004a45457276 */ /* 0x000fe20007800049 */
[----:B------:R-:W-:Y:S01]  /*3070*/  FMUL R74, R41, UR6 ;  /* 0x00000006294a7c20 */ /* 0x000fe20008400000 */
[----:B------:R-:W-:Y:S02]  /*3080*/  FMUL R73, R42, UR6 ;  /* 0x000000062a497c20 */ /* 0x000fe40008400000 */
[----:B------:R-:W-:Y:S01]  /*3090*/  FMNMX3 R69, R69, R72, R71, !PT ;  /* 0x0000004845457276 */ /* 0x000fe20007800047 */
[----:B-1----:R-:W-:Y:S02]  /*30a0*/  IMAD R71, R70, R177, RZ ;  /* 0x000000b146477224 */ /* 0x002fe400078e02ff */
[----:B------:R-:W-:Y:S01]  /*30b0*/  FMUL R72, R44, UR6 ;  /* 0x000000062c487c20 */ /* 0x000fe20008400000 */
[----:B------:R-:W-:Y:S01]  /*30c0*/  FMUL R70, R45, UR6 ;  /* 0x000000062d467c20 */ /* 0x000fe20008400000 */
[----:B------:R-:W-:Y:S01]  /*30d0*/  FMNMX3 R74, R69, R74, R73, !PT ;  /* 0x0000004a454a7276 */ /* 0x000fe20007800049 */
[----:B------:R-:W-:Y:S01]  /*30e0*/  FMUL R69, R43, UR6 ;  /* 0x000000062b457c20 */ /* 0x000fe20008400000 */
[----:B------:R-:W-:Y:S01]  /*30f0*/  FMUL R73, R46, UR6 ;  /* 0x000000062e497c20 */ /* 0x000fe20008400000 */
[----:B------:R-:W-:-:S03]  /*3100*/  LEA R159, R177, R71, 0x1 ;  /* 0x00000047b19f7211 */ /* 0x000fc600078e08ff */
[----:B------:R-:W-:Y:S01]  /*3110*/  FMNMX3 R74, R74, R69, R72, !PT ;  /* 0x000000454a4a7276 */ /* 0x000fe20007800048 */
[----:B------:R-:W-:Y:S01]  /*3120*/  FMUL R69, R47, UR6 ;  /* 0x000000062f457c20 */ /* 0x000fe20008400000 */
[----:B------:R-:W-:Y:S01]  /*3130*/  FMUL R72, R48, UR6 ;  /* 0x0000000630487c20 */ /* 0x000fe20008400000 */
[----:B------:R-:W-:Y:S01]  /*3140*/  IMAD R179, R177, 0x2, R159 ;  /* 0x00000002b1b37824 */ /* 0x000fe200078e029f */
[----:B------:R-:W-:Y:S01]  /*3150*/  FMNMX3 R74, R74, R70, R73, !PT ;  /* 0x000000464a4a7276 */ /* 0x000fe20007800049 */
[----:B------:R-:W-:Y:S01]  /*3160*/  FMUL R70, R49, UR6 ;  /* 0x0000000631467c20 */ /* 0x000fe20008400000 */
[----:B------:R-:W-:Y:S02]  /*3170*/  FMUL R73, R50, UR6 ;  /* 0x0000000632497c20 */ /* 0x000fe40008400000 */
[----:B------:R-:W-:Y:S02]  /*3180*/  FMNMX3 R69, R74, R69, R72, !PT ;  /* 0x000000454a457276 */ /* 0x000fe40007800048 */
[----:B------:R-:W-:-:S02]  /*3190*/  LEA R201, R177, R179, 0x1 ;  /* 0x000000b3b1c97211 */ /* 0x000fc400078e08ff */
[----:B------:R-:W-:Y:S01]  /*31a0*/  FMNMX3 R72, R69, R70, R73, !PT ;  /* 0x0000004645487276 */ /* 0x000fe20007800049 */
[----:B------:R-:W-:Y:S01]  /*31b0*/  FMUL R70, R51, UR6 ;  /* 0x0000000633467c20 */ /* 0x000fe20008400000 */
[----:B------:R-:W-:Y:S01]  /*31c0*/  LEA R73, R177, R201, 0x1 ;  /* 0x000000c9b1497211 */ /* 0x000fe200078e08ff */
[----:B------:R-:W-:Y:S01]  /*31d0*/  IMAD R69, R68, UR5, RZ ;  /* 0x0000000544457c24 */ /* 0x000fe2000f8e02ff */
[----:B------:R-:W-:Y:S01]  /*31e0*/  USHF.R.S32.HI UR5, URZ, 0x1f, UR4 ;  /* 0x0000001fff057899 */ /* 0x000fe20008011404 */
[----:B------:R-:W-:Y:S01]  /*31f0*/  FMUL R68, R53, UR6 ;  /* 0x0000000635447c20 */ /* 0x000fe20008400000 */
[C---:B------:R-:W-:Y:S02]  /*3200*/  LEA R165, R177.reuse, R73, 0x1 ;  /* 0x00000049b1a57211 */ /* 0x040fe400078e08ff */
[----:B------:R-:W-:Y:S01]  /*3210*/  FMNMX3 R72, R72, R70, R75, !PT ;  /* 0x0000004648487276 */ /* 0x000fe2000780004b */
[----:B------:R-:W-:Y:S01]  /*3220*/  FMUL R70, R56, UR6 ;  /* 0x0000000638467c20 */ /* 0x000fe20008400000 */
[----:B------:R-:W-:-:S02]  /*3230*/  LEA R181, R177, R165, 0x1 ;  /* 0x000000a5b1b57211 */ /* 0x000fc400078e08ff */
[----:B---3--:R-:W-:Y:S02]  /*3240*/  IADD3 R214, P4, P5, R69, UR4, R214 ;  /* 0x0000000445d67c10 */ /* 0x008fe4000fd9e0d6 */
[----:B------:R-:W-:Y:S01]  /*3250*/  SHF.R.S32.HI R116, RZ, 0x1f, R69 ;  /* 0x0000001fff747819 */ /* 0x000fe20000011445 */
[----:B------:R-:W-:Y:S02]  /*3260*/  IMAD R75, R177, 0x4, R181 ;  /* 0x00000004b14b7824 */ /* 0x000fe400078e02b5 */
[----:B------:R-:W-:Y:S01]  /*3270*/  FMUL R69, R55, UR6 ;  /* 0x0000000637457c20 */ /* 0x000fe20008400000 */
[----:B------:R-:W-:Y:S01]  /*3280*/  FMNMX3 R68, R72, R68, R77, !PT ;  /* 0x0000004448447276 */ /* 0x000fe2000780004d */
[----:B------:R-:W-:Y:S01]  /*3290*/  FMUL R77, R60, UR6 ;  /* 0x000000063c4d7c20 */ /* 0x000fe20008400000 */
[----:B------:R-:W-:Y:S02]  /*32a0*/  IADD3.X R116, PT, PT, R116, UR5, R215, P4, P5 ;  /* 0x0000000574747c10 */ /* 0x000fe4000a7ea4d7 */
[----:B------:R-:W-:-:S02]  /*32b0*/  LEA R169, R177, R75, 0x1 ;  /* 0x0000004bb1a97211 */ /* 0x000fc400078e08ff */
[----:B------:R-:W-:Y:S02]  /*32c0*/  IADD3 R80, P4, PT, R71, R214, RZ ;  /* 0x000000d647507210 */ /* 0x000fe40007f9e0ff */
[----:B------:R-:W-:Y:S02]  /*32d0*/  LEA R183, R177, R169, 0x1 ;  /* 0x000000a9b1b77211 */ /* 0x000fe400078e08ff */
[----:B------:R-:W-:Y:S02]  /*32e0*/  LEA.HI.X.SX32 R81, R71, R116, 0x1, P4 ;  /* 0x0000007447517211 */ /* 0x000fe400020f0eff */
[----:B------:R-:W-:Y:S02]  /*32f0*/  LEA R205, R177, R183, 0x1 ;  /* 0x000000b7b1cd7211 */ /* 0x000fe400078e08ff */
[----:B------:R-:W-:Y:S01]  /*3300*/  FMNMX3 R72, R68, R69, R70, !PT ;  /* 0x0000004544487276 */ /* 0x000fe20007800046 */
[----:B------:R-:W-:Y:S01]  /*3310*/  FMUL R68, R57, UR6 ;  /* 0x0000000639447c20 */ /* 0x000fe20008400000 */
[----:B------:R-:W-:Y:S01]  /*3320*/  LEA R71, R177, R205, 0x1 ;  /* 0x000000cdb1477211 */ /* 0x000fe200078e08ff */
[----:B------:R-:W-:Y:S01]  /*3330*/  FMUL R69, R58, UR6 ;  /* 0x000000063a457c20 */ /* 0x000fe20008400000 */
[----:B------:R-:W-:Y:S01]  /*3340*/  FMUL R70, R59, UR6 ;  /* 0x000000063b467c20 */ /* 0x000fe20008400000 */
[----:B------:R-:W-:-:S02]  /*3350*/  IADD3 R78, P4, PT, R73, R214, RZ ;  /* 0x000000d6494e7210 */ /* 0x000fc40007f9e0ff */
[----:B------:R-:W-:Y:S01]  /*3360*/  IMAD R171, R177, 0x2, R71 ;  /* 0x00000002b1ab7824 */ /* 0x000fe200078e0247 */
[----:B------:R-:W-:Y:S02]  /*3370*/  FMNMX3 R68, R72, R68, R69, !PT ;  /* 0x0000004448447276 */ /* 0x000fe40007800045 */
[----:B------:R-:W-:Y:S02]  /*3380*/  LEA.HI.X.SX32 R79, R73, R116, 0x1, P4 ;  /* 0x00000074494f7211 */ /* 0x000fe400020f0eff */
[----:B------:R-:W-:Y:S02]  /*3390*/  LEA R191, R177, R171, 0x1 ;  /* 0x000000abb1bf7211 */ /* 0x000fe400078e08ff */
[----:B------:R-:W-:Y:S01]  /*33a0*/  FMNMX3 R70, R68, R70, R77, !PT ;  /* 0x0000004644467276 */ /* 0x000fe2000780004d */
[----:B------:R-:W-:Y:S01]  /*33b0*/  FMUL R68, R61, UR6 ;  /* 0x000000063d447c20 */ /* 0x000fe20008400000 */
[----:B------:R-:W-:Y:S01]  /*33c0*/  FMUL R77, R62, UR6 ;  /* 0x000000063e4d7c20 */ /* 0x000fe20008400000 */
[----:B------:R-:W-:Y:S01]  /*33d0*/  LEA R73, R177, R191, 0x2 ;  /* 0x000000bfb1497211 */ /* 0x000fe200078e10ff */
[-C--:B------:R-:W-:Y:S01]  /*33e0*/  IMAD R211, R178, R177.reuse, RZ ;  /* 0x000000b1b2d37224 */ /* 0x080fe200078e02ff */
[----:B------:R-:W-:Y:S01]  /*33f0*/  IADD3 R76, P4, PT, R75, R214, RZ ;  /* 0x000000d64b4c7210 */ /* 0x000fe20007f9e0ff */
[----:B------:R-:W-:Y:S01]  /*3400*/  IMAD R203, R180, R177, RZ ;  /* 0x000000b1b4cb7224 */ /* 0x000fe200078e02ff */
[----:B------:R-:W-:Y:S01]  /*3410*/  FMNMX3 R70, R70, R68, R77, !PT ;  /* 0x0000004446467276 */ /* 0x000fe2000780004d */
[----:B------:R-:W-:Y:S01]  /*3420*/  FMUL R68, R63, UR6 ;  /* 0x000000063f447c20 */ /* 0x000fe20008400000 */
[----:B------:R-:W-:Y:S01]  /*3430*/  FMUL R77, R64, UR6 ;  /* 0x00000006404d7c20 */ /* 0x000fe20008400000 */
[C---:B------:R-:W-:Y:S01]  /*3440*/  LEA R173, R177.reuse, R73, 0x1 ;  /* 0x00000049b1ad7211 */ /* 0x040fe200078e08ff */
[-C--:B------:R-:W-:Y:S01]  /*3450*/  IMAD R213, R176, R177.reuse, RZ ;  /* 0x000000b1b0d57224 */ /* 0x080fe200078e02ff */
[----:B------:R-:W-:Y:S01]  /*3460*/  PRMT R69, RZ, 0x7610, R69 ;  /* 0x00007610ff457816 */ /* 0x000fe20000000045 */
[----:B------:R-:W-:Y:S01]  /*3470*/  IMAD R215, R162, R177, RZ ;  /* 0x000000b1a2d77224 */ /* 0x000fe200078e02ff */
[----:B------:R-:W-:Y:S01]  /*3480*/  LEA R189, R177, R173, 0x1 ;  /* 0x000000adb1bd7211 */ /* 0x000fe200078e08ff */
[----:B------:R-:W2:Y:S01]  /*3490*/  @P2 LDG.E.U8 R161, desc[UR26][R78.64] ;  /* 0x0000001a4ea12981 */ /* 0x000ea2000c1e1100 */
[----:B------:R-:W-:Y:S01]  /*34a0*/  FMNMX3 R70, R70, R68, R77, !PT ;  /* 0x0000004446467276 */ /* 0x000fe2000780004d */
[----:B------:R-:W-:Y:S01]  /*34b0*/  FMUL R68, R65, UR6 ;  /* 0x0000000641447c20 */ /* 0x000fe20008400000 */
[----:B------:R-:W-:Y:S01]  /*34c0*/  LEA.HI.X.SX32 R77, R75, R116, 0x1, P4 ;  /* 0x000000744b4d7211 */ /* 0x000fe200020f0eff */
[----:B------:R-:W-:Y:S01]  /*34d0*/  FMUL R75, R66, UR6 ;  /* 0x00000006424b7c20 */ /* 0x000fe20008400000 */
[----:B------:R-:W-:Y:S01]  /*34e0*/  IADD3 R74, P4, PT, R71, R214, RZ ;  /* 0x000000d6474a7210 */ /* 0x000fe20007f9e0ff */
[----:B------:R-:W-:Y:S01]  /*34f0*/  IMAD R209, R177, 0x2, R189 ;  /* 0x00000002b1d17824 */ /* 0x000fe200078e02bd */
[----:B------:R-:W-:Y:S01]  /*3500*/  PRMT R217, RZ, 0x7610, R217 ;  /* 0x00007610ffd97816 */ /* 0x000fe200000000d9 */
[----:B------:R-:W3:Y:S01]  /*3510*/  @P2 LDG.E.U8 R69, desc[UR26][R80.64] ;  /* 0x0000001a50452981 */ /* 0x000ee2000c1e1100 */
[----:B------:R-:W-:-:S02]  /*3520*/  FMNMX3 R119, R70, R68, R75, !PT ;  /* 0x0000004446777276 */ /* 0x000fc4000780004b */
[----:B------:R-:W-:Y:S01]  /*3530*/  LEA.HI.X.SX32 R75, R71, R116, 0x1, P4 ;  /* 0x00000074474b7211 */ /* 0x000fe200020f0eff */
[----:B------:R-:W5:Y:S01]  /*3540*/  @P2 LDG.E.U8 R123, desc[UR26][R76.64] ;  /* 0x0000001a4c7b2981 */ /* 0x000f62000c1e1100 */
[----:B------:R-:W-:Y:S02]  /*3550*/  LEA R71, R177, R209, 0x1 ;  /* 0x000000d1b1477211 */ /* 0x000fe400078e08ff */
[----:B------:R-:W-:Y:S01]  /*3560*/  IADD3 R72, P4, PT, R73, R214, RZ ;  /* 0x000000d649487210 */ /* 0x000fe20007f9e0ff */
[----:B------:R-:W-:Y:S01]  /*3570*/  FMUL R68, R67, UR6 ;  /* 0x0000000643447c20 */ /* 0x000fe20008400000 */
[C---:B------:R-:W-:Y:S01]  /*3580*/  LEA R175, R177.reuse, R71, 0x1 ;  /* 0x00000047b1af7211 */ /* 0x040fe200078e08ff */
[----:B------:R-:W2:Y:S03]  /*3590*/  @P2 LDG.E.U8 R121, desc[UR26][R74.64] ;  /* 0x0000001a4a792981 */ /* 0x000ea6000c1e1100 */
[----:B------:R-:W-:-:S04]  /*35a0*/  LEA R195, R177, R175, 0x1 ;  /* 0x000000afb1c37211 */ /* 0x000fc800078e08ff */
[----:B------:R-:W-:-:S05]  /*35b0*/  LEA R155, R177, R195, 0x2 ;  /* 0x000000c3b19b7211 */ /* 0x000fca00078e10ff */
[----:B------:R-:W-:Y:S01]  /*35c0*/  IMAD R185, R177, 0x2, R155 ;  /* 0x00000002b1b97824 */ /* 0x000fe200078e029b */
[----:B------:R-:W-:Y:S02]  /*35d0*/  LEA.HI.X.SX32 R73, R73, R116, 0x1, P4 ;  /* 0x0000007449497211 */ /* 0x000fe400020f0eff */
[----:B------:R-:W-:Y:S02]  /*35e0*/  IADD3 R70, P4, PT, R71, R214, RZ ;  /* 0x000000d647467210 */ /* 0x000fe40007f9e0ff */
[----:B------:R-:W-:Y:S02]  /*35f0*/  LEA R193, R177, R185, 0x1 ;  /* 0x000000b9b1c17211 */ /* 0x000fe400078e08ff */
[----:B------:R-:W-:Y:S02]  /*3600*/  LEA.HI.X.SX32 R71, R71, R116, 0x1, P4 ;  /* 0x0000007447477211 */ /* 0x000fe400020f0eff */
[----:B------:R-:W-:Y:S02]  /*3610*/  LEA R187, R177, R193, 0x1 ;  /* 0x000000c1b1bb7211 */ /* 0x000fe400078e08ff */
[----:B------:R-:W-:-:S02]  /*3620*/  IADD3 R154, P4, PT, R155, R214, RZ ;  /* 0x000000d69b9a7210 */ /* 0x000fc40007f9e0ff */
[----:B------:R-:W-:Y:S02]  /*3630*/  LEA R207, R177, R187, 0x1 ;  /* 0x000000bbb1cf7211 */ /* 0x000fe400078e08ff */
[----:B------:R-:W-:Y:S02]  /*3640*/  LEA.HI.X.SX32 R155, R155, R116, 0x1, P4 ;  /* 0x000000749b9b7211 */ /* 0x000fe400020f0eff */
[----:B------:R-:W-:Y:S02]  /*3650*/  IADD3 R156, P4, PT, R207, R214, RZ ;  /* 0x000000d6cf9c7210 */ /* 0x000fe40007f9e0ff */
[----:B------:R-:W-:Y:S01]  /*3660*/  FMNMX3 R68, R119, -INF , R68, !PT ;  /* 0xff80000077447876 */ /* 0x000fe20007800044 */
[----:B------:R-:W2:Y:S01]  /*3670*/  @P2 LDG.E.U8 R197, desc[UR26][R154.64] ;  /* 0x0000001a9ac52981 */ /* 0x000ea2000c1e1100 */
[----:B------:R-:W-:Y:S02]  /*3680*/  LEA.HI.X.SX32 R157, R207, R116, 0x1, P4 ;  /* 0x00000074cf9d7211 */ /* 0x000fe400020f0eff */
[----:B------:R-:W-:-:S04]  /*3690*/  IADD3 R158, P4, PT, R159, R214, RZ ;  /* 0x000000d69f9e7210 */ /* 0x000fc80007f9e0ff */
[----:B------:R-:W-:Y:S02]  /*36a0*/  LEA.HI.X.SX32 R159, R159, R116, 0x1, P4 ;  /* 0x000000749f9f7211 */ /* 0x000fe400020f0eff */
[----:B------:R-:W-:Y:S01]  /*36b0*/  IADD3 R166, P4, PT, R165, R214, RZ ;  /* 0x000000d6a5a67210 */ /* 0x000fe20007f9e0ff */
[--C-:B------:R-:W-:Y:S01]  /*36c0*/  FFMA R10, R10, UR6, -R68.reuse ;  /* 0x000000060a0a7c23 */ /* 0x100fe20008000844 */
[--C-:B------:R-:W-:Y:S01]  /*36d0*/  FFMA R9, R9, UR6, -R68.reuse ;  /* 0x0000000609097c23 */ /* 0x100fe20008000844 */
[--C-:B------:R-:W-:Y:S01]  /*36e0*/  FFMA R13, R13, UR6, -R68.reuse ;  /* 0x000000060d0d7c23 */ /* 0x100fe20008000844 */
[----:B------:R-:W-:Y:S01]  /*36f0*/  LEA.HI.X.SX32 R167, R165, R116, 0x1, P4 ;  /* 0x00000074a5a77211 */ /* 0x000fe200020f0eff */
[--C-:B------:R-:W-:Y:S01]  /*3700*/  FFMA R14, R14, UR6, -R68.reuse ;  /* 0x000000060e0e7c23 */ /* 0x100fe20008000844 */
        /* <DEDUP_REMOVED lines=8> */
[----:B------:R-:W-:Y:S01]  /*3790*/  PRMT R119, RZ, 0x7610, R119 ;  /* 0x00007610ff777816 */ /* 0x000fe20000000077 */
[----:B------:R-:W-:Y:S01]  /*37a0*/  FFMA R12, R12, UR6, -R68 ;  /* 0x000000060c0c7c23 */ /* 0x000fe20008000844 */
[----:B------:R-:W-:-:S02]  /*37b0*/  LEA.HI.X.SX32 R171, R171, R116, 0x1, P4 ;  /* 0x00000074abab7211 */ /* 0x000fc400020f0eff */
[----:B------:R-:W-:Y:S02]  /*37c0*/  PRMT R221, RZ, 0x7610, R221 ;  /* 0x00007610ffdd7816 */ /* 0x000fe400000000dd */
[----:B------:R-:W-:Y:S01]  /*37d0*/  PRMT R223, RZ, 0x7610, R223 ;  /* 0x00007610ffdf7816 */ /* 0x000fe200000000df */
[----:B------:R-:W-:Y:S01]  /*37e0*/  FMUL R10, R10, 1.4426950216293334961 ;  /* 0x3fb8aa3b0a0a7820 */ /* 0x000fe20000400000 */
[----:B------:R-:W-:Y:S01]  /*37f0*/  IADD3 R168, P4, PT, R173, R214, RZ ;  /* 0x000000d6ada87210 */ /* 0x000fe20007f9e0ff */
[----:B------:R-:W-:Y:S01]  /*3800*/  FMUL R219, R9, 1.4426950216293334961 ;  /* 0x3fb8aa3b09db7820 */ /* 0x000fe20000400000 */
[----:B------:R-:W-:Y:S01]  /*3810*/  FMUL R14, R14, 1.4426950216293334961 ;  /* 0x3fb8aa3b0e0e7820 */ /* 0x000fe20000400000 */
[----:B------:R-:W-:Y:S01]  /*3820*/  FMUL R199, R7, 1.4426950216293334961 ;  /* 0x3fb8aa3b07c77820 */ /* 0x000fe20000400000 */
[----:B------:R-:W-:Y:S01]  /*3830*/  LEA.HI.X.SX32 R169, R173, R116, 0x1, P4 ;  /* 0x00000074ada97211 */ /* 0x000fe200020f0eff */
[----:B------:R-:W-:Y:S01]  /*3840*/  FMUL R120, R120, 1.4426950216293334961 ;  /* 0x3fb8aa3b78787820 */ /* 0x000fe20000400000 */
[----:B------:R-:W-:Y:S01]  /*3850*/  IADD3 R174, P4, PT, R175, R214, RZ ;  /* 0x000000d6afae7210 */ /* 0x000fe20007f9e0ff */
[----:B------:R-:W-:Y:S01]  /*3860*/  FMUL R15, R15, 1.4426950216293334961 ;  /* 0x3fb8aa3b0f0f7820 */ /* 0x000fe20000400000 */
[----:B------:R-:W-:Y:S01]  /*3870*/  PRMT R5, RZ, 0x7610, R5 ;  /* 0x00007610ff057816 */ /* 0x000fe20000000005 */
[----:B------:R-:W-:Y:S01]  /*3880*/  FMUL R18, R18, 1.4426950216293334961 ;  /* 0x3fb8aa3b12127820 */ /* 0x000fe20000400000 */
[----:B------:R-:W-:-:S02]  /*3890*/  LEA.HI.X.SX32 R175, R175, R116, 0x1, P4 ;  /* 0x00000074afaf7211 */ /* 0x000fc400020f0eff */
[----:B------:R-:W-:Y:S02]  /*38a0*/  PRMT R225, RZ, 0x7610, R225 ;  /* 0x00007610ffe17816 */ /* 0x000fe400000000e1 */
[----:B------:R-:W-:Y:S01]  /*38b0*/  PRMT R227, RZ, 0x7610, R227 ;  /* 0x00007610ffe37816 */ /* 0x000fe200000000e3 */
[--C-:B------:R-:W-:Y:S01]  /*38c0*/  FFMA R9, R11, UR6, -R68.reuse ;  /* 0x000000060b097c23 */ /* 0x100fe20008000844 */
[C---:B------:R-:W-:Y:S01]  /*38d0*/  IADD3 R172, P4, PT, R185.reuse, R214, RZ ;  /* 0x000000d6b9ac7210 */ /* 0x040fe20007f9e0ff */
[----:B------:R0:W-:Y:S01]  /*38e0*/  MUFU.EX2 R122, R14 ;  /* 0x0000000e007a7308 */ /* 0x0001e20000000800 */
[----:B------:R-:W-:Y:S02]  /*38f0*/  PRMT R7, RZ, 0x7610, R7 ;  /* 0x00007610ff077816 */ /* 0x000fe40000000007 */
[----:B------:R-:W-:Y:S02]  /*3900*/  PRMT R231, RZ, 0x7610, R231 ;  /* 0x00007610ffe77816 */ /* 0x000fe400000000e7 */
[----:B------:R-:W-:Y:S01]  /*3910*/  PRMT R229, RZ, 0x7610, R229 ;  /* 0x00007610ffe57816 */ /* 0x000fe200000000e5 */
[--C-:B------:R-:W-:Y:S01]  /*3920*/  FFMA R16, R16, UR6, -R68.reuse ;  /* 0x0000000610107c23 */ /* 0x100fe20008000844 */
[----:B------:R-:W-:Y:S01]  /*3930*/  LEA.HI.X.SX32 R173, R185, R116, 0x1, P4 ;  /* 0x00000074b9ad7211 */ /* 0x000fe200020f0eff */
[----:B------:R1:W-:Y:S01]  /*3940*/  MUFU.EX2 R11, R10 ;  /* 0x0000000a000b7308 */ /* 0x0003e20000000800 */
[----:B------:R-:W-:Y:S01]  /*3950*/  IADD3 R178, P4, PT, R179, R214, RZ ;  /* 0x000000d6b3b27210 */ /* 0x000fe20007f9e0ff */
[----:B0-----:R-:W-:Y:S01]  /*3960*/  FFMA R14, R17, UR6, -R68 ;  /* 0x00000006110e7c23 */ /* 0x001fe20008000844 */
[----:B------:R-:W4:Y:S02]  /*3970*/  @P2 LDG.E.U8 R7, desc[UR26][R156.64] ;  /* 0x0000001a9c072981 */ /* 0x000f24000c1e1100 */
[----:B------:R-:W-:-:S02]  /*3980*/  LEA.HI.X.SX32 R179, R179, R116, 0x1, P4 ;  /* 0x00000074b3b37211 */ /* 0x000fc400020f0eff */
[----:B------:R-:W-:Y:S01]  /*3990*/  IADD3 R180, P4, PT, R181, R214, RZ ;  /* 0x000000d6b5b47210 */ /* 0x000fe20007f9e0ff */
[----:B------:R-:W-:Y:S01]  /*39a0*/  FMUL R19, R19, 1.4426950216293334961 ;  /* 0x3fb8aa3b13137820 */ /* 0x000fe20000400000 */
[----:B------:R-:W-:Y:S01]  /*39b0*/  PRMT R186, RZ, 0x7610, R186 ;  /* 0x00007610ffba7816 */ /* 0x000fe200000000ba */
[--C-:B------:R-:W-:Y:S01]  /*39c0*/  FFMA R20, R20, UR6, -R68.reuse ;  /* 0x0000000614147c23 */ /* 0x100fe20008000844 */
[----:B------:R-:W-:Y:S01]  /*39d0*/  LEA.HI.X.SX32 R181, R181, R116, 0x1, P4 ;  /* 0x00000074b5b57211 */ /* 0x000fe200020f0eff */
[--C-:B------:R-:W-:Y:S01]  /*39e0*/  FFMA R21, R21, UR6, -R68.reuse ;  /* 0x0000000615157c23 */ /* 0x100fe20008000844 */
[----:B------:R-:W-:Y:S01]  /*39f0*/  IADD3 R184, P4, PT, R183, R214, RZ ;  /* 0x000000d6b7b87210 */ /* 0x000fe20007f9e0ff */
[----:B-1----:R-:W-:Y:S01]  /*3a00*/  FMUL R10, R13, 1.4426950216293334961 ;  /* 0x3fb8aa3b0d0a7820 */ /* 0x002fe20000400000 */
[----:B------:R-:W-:Y:S01]  /*3a10*/  PRMT R17, RZ, 0x7610, R17 ;  /* 0x00007610ff117816 */ /* 0x000fe20000000011 */
[----:B------:R-:W-:Y:S01]  /*3a20*/  FMUL R14, R14, 1.4426950216293334961 ;  /* 0x3fb8aa3b0e0e7820 */ /* 0x000fe20000400000 */
[----:B------:R-:W-:Y:S01]  /*3a30*/  LEA.HI.X.SX32 R185, R183, R116, 0x1, P4 ;  /* 0x00000074b7b97211 */ /* 0x000fe200020f0eff */
[--C-:B------:R-:W-:Y:S01]  /*3a40*/  FFMA R24, R24, UR6, -R68.reuse ;  /* 0x0000000618187c23 */ /* 0x100fe20008000844 */
[----:B------:R-:W-:Y:S01]  /*3a50*/  IADD3 R182, P4, PT, R191, R214, RZ ;  /* 0x000000d6bfb67210 */ /* 0x000fe20007f9e0ff */
[----:B------:R0:W-:Y:S01]  /*3a60*/  MUFU.EX2 R163, R120 ;  /* 0x0000007800a37308 */ /* 0x0001e20000000800 */
[----:B------:R-:W-:Y:S01]  /*3a70*/  FFMA R29, R29, UR6, -R68 ;  /* 0x000000061d1d7c23 */ /* 0x000fe20008000844 */
[----:B------:R-:W2:Y:S01]  /*3a80*/  @P2 LDG.E.U8 R5, desc[UR26][R70.64] ;  /* 0x0000001a46052981 */ /* 0x000ea2000c1e1100 */
[----:B------:R-:W-:-:S02]  /*3a90*/  LEA.HI.X.SX32 R183, R191, R116, 0x1, P4 ;  /* 0x00000074bfb77211 */ /* 0x000fc400020f0eff */
[C---:B------:R-:W-:Y:S01]  /*3aa0*/  IADD3 R190, P4, PT, R189.reuse, R214, RZ ;  /* 0x000000d6bdbe7210 */ /* 0x040fe20007f9e0ff */
[----:B------:R-:W2:Y:S03]  /*3ab0*/  @P2 LDG.E.U8 R119, desc[UR26][R72.64] ;  /* 0x0000001a48772981 */ /* 0x000ea6000c1e1100 */
[----:B------:R-:W-:Y:S01]  /*3ac0*/  LEA.HI.X.SX32 R191, R189, R116, 0x1, P4 ;  /* 0x00000074bdbf7211 */ /* 0x000fe200020f0eff */
[----:B------:R-:W-:Y:S01]  /*3ad0*/  MUFU.EX2 R233, R15 ;  /* 0x0000000f00e97308 */ /* 0x000fe20000000800 */
[C---:B------:R-:W-:Y:S01]  /*3ae0*/  IADD3 R188, P4, PT, R195.reuse, R214, RZ ;  /* 0x000000d6c3bc7210 */ /* 0x040fe20007f9e0ff */
[----:B------:R-:W2:Y:S03]  /*3af0*/  @P2 LDG.E.U8 R217, desc[UR26][R158.64] ;  /* 0x0000001a9ed92981 */ /* 0x000ea6000c1e1100 */
[----:B------:R-:W-:Y:S01]  /*3b00*/  LEA.HI.X.SX32 R189, R195, R116, 0x1, P4 ;  /* 0x00000074c3bd7211 */ /* 0x000fe200020f0eff */
[----:B------:R-:W2:Y:S01]  /*3b10*/  @P2 LDG.E.U8 R221, desc[UR26][R166.64] ;  /* 0x0000001aa6dd2981 */ /* 0x000ea2000c1e1100 */
[----:B------:R-:W-:-:S02]  /*3b20*/  IADD3 R194, P4, PT, R193, R214, RZ ;  /* 0x000000d6c1c27210 */ /* 0x000fc40007f9e0ff */
[----:B------:R-:W-:Y:S01]  /*3b30*/  LEA R13, R177, R207, 0x1 ;  /* 0x000000cfb10d7211 */ /* 0x000fe200078e08ff */
[----:B------:R-:W-:Y:S01]  /*3b40*/  MUFU.EX2 R162, R18 ;  /* 0x0000001200a27308 */ /* 0x000fe20000000800 */
[----:B------:R-:W-:Y:S01]  /*3b50*/  LEA.HI.X.SX32 R195, R193, R116, 0x1, P4 ;  /* 0x00000074c1c37211 */ /* 0x000fe200020f0eff */
[----:B------:R-:W2:Y:S01]  /*3b60*/  @P2 LDG.E.U8 R223, desc[UR26][R164.64] ;  /* 0x0000001aa4df2981 */ /* 0x000ea2000c1e1100 */
[-C--:B------:R-:W-:Y:S01]  /*3b70*/  IADD3 R200, P4, PT, R201, R214.reuse, RZ ;  /* 0x000000d6c9c87210 */ /* 0x080fe20007f9e0ff */
[----:B------:R-:W-:Y:S01]  /*3b80*/  IMAD R207, R177, 0x2, R13 ;  /* 0x00000002b1cf7824 */ /* 0x000fe200078e020d */
[----:B------:R-:W-:Y:S01]  /*3b90*/  IADD3 R176, P5, PT, R13, R214, RZ ;  /* 0x000000d60db07210 */ /* 0x000fe20007fbe0ff */
[----:B------:R-:W2:Y:S01]  /*3ba0*/  @P2 LDG.E.U8 R225, desc[UR26][R170.64] ;  /* 0x0000001aaae12981 */ /* 0x000ea2000c1e1100 */
[----:B------:R-:W-:Y:S02]  /*3bb0*/  LEA.HI.X.SX32 R201, R201, R116, 0x1, P4 ;  /* 0x00000074c9c97211 */ /* 0x000fe400020f0eff */
[----:B------:R-:W-:Y:S01]  /*3bc0*/  IADD3 R202, P4, PT, R203, R214, RZ ;  /* 0x000000d6cbca7210 */ /* 0x000fe20007f9e0ff */
[----:B------:R-:W2:Y:S01]  /*3bd0*/  @P2 LDG.E.U8 R227, desc[UR26][R168.64] ;  /* 0x0000001aa8e32981 */ /* 0x000ea2000c1e1100 */
[----:B------:R-:W-:-:S02]  /*3be0*/  LEA.HI.X.SX32 R177, R13, R116, 0x1, P5 ;  /* 0x000000740db17211 */ /* 0x000fc400028f0eff */
[----:B------:R-:W-:Y:S01]  /*3bf0*/  IADD3 R192, P5, PT, R207, R214, RZ ;  /* 0x000000d6cfc07210 */ /* 0x000fe20007fbe0ff */
[----:B------:R-:W2:Y:S01]  /*3c00*/  @P2 LDG.E.U8 R231, desc[UR26][R174.64] ;  /* 0x0000001aaee72981 */ /* 0x000ea2000c1e1100 */
[----:B------:R-:W-:Y:S02]  /*3c10*/  LEA.HI.X.SX32 R203, R203, R116, 0x1, P4 ;  /* 0x00000074cbcb7211 */ /* 0x000fe400020f0eff */
[----:B------:R-:W-:Y:S01]  /*3c20*/  IADD3 R206, P4, PT, R205, R214, RZ ;  /* 0x000000d6cdce7210 */ /* 0x000fe20007f9e0ff */
[----:B0-----:R-:W-:Y:S01]  /*3c30*/  FMUL R120, R9, 1.4426950216293334961 ;  /* 0x3fb8aa3b09787820 */ /* 0x001fe20000400000 */
[-C--:B------:R-:W-:Y:S01]  /*3c40*/  LEA.HI.X.SX32 R193, R207, R116.reuse, 0x1, P5 ;  /* 0x00000074cfc17211 */ /* 0x080fe200028f0eff */
[----:B------:R0:W-:Y:S01]  /*3c50*/  MUFU.EX2 R15, R14 ;  /* 0x0000000e000f7308 */ /* 0x0001e20000000800 */
[----:B------:R-:W-:Y:S01]  /*3c60*/  LEA.HI.X.SX32 R207, R205, R116, 0x1, P4 ;  /* 0x00000074cdcf7211 */ /* 0x000fe200020f0eff */
[----:B------:R-:W2:Y:S01]  /*3c70*/  @P2 LDG.E.U8 R229, desc[UR26][R172.64] ;  /* 0x0000001aace52981 */ /* 0x000ea2000c1e1100 */
[----:B------:R-:W-:-:S02]  /*3c80*/  IADD3 R204, P4, PT, R211, R214, RZ ;  /* 0x000000d6d3cc7210 */ /* 0x000fc40007f9e0ff */
[----:B------:R-:W-:Y:S01]  /*3c90*/  IADD3 R212, P6, PT, R215, R214, RZ ;  /* 0x000000d6d7d47210 */ /* 0x000fe20007fde0ff */
[----:B------:R-:W2:Y:S01]  /*3ca0*/  @P2 LDG.E.U8 R17, desc[UR26][R176.64] ;  /* 0x0000001ab0112981 */ /* 0x000ea2000c1e1100 */
[----:B------:R-:W-:Y:S02]  /*3cb0*/  LEA.HI.X.SX32 R205, R211, R116, 0x1, P4 ;  /* 0x00000074d3cd7211 */ /* 0x000fe400020f0eff */
[C---:B------:R-:W-:Y:S01]  /*3cc0*/  IADD3 R210, P4, PT, R209.reuse, R214, RZ ;  /* 0x000000d6d1d27210 */ /* 0x040fe20007f9e0ff */
[----:B------:R-:W-:Y:S01]  /*3cd0*/  FMUL R9, R12, 1.4426950216293334961 ;  /* 0x3fb8aa3b0c097820 */ /* 0x000fe20000400000 */
[----:B------:R1:W-:Y:S01]  /*3ce0*/  MUFU.EX2 R235, R19 ;  /* 0x0000001300eb7308 */ /* 0x0003e20000000800 */
[----:B------:R-:W-:Y:S01]  /*3cf0*/  PRMT R196, RZ, 0x7610, R196 ;  /* 0x00007610ffc47816 */ /* 0x000fe200000000c4 */
[----:B------:R-:W2:Y:S01]  /*3d00*/  @P2 LDG.E.U8 R186, desc[UR26][R180.64] ;  /* 0x0000001ab4ba2981 */ /* 0x000ea2000c1e1100 */
[----:B------:R-:W-:Y:S02]  /*3d10*/  LEA.HI.X.SX32 R211, R209, R116, 0x1, P4 ;  /* 0x00000074d1d37211 */ /* 0x000fe400020f0eff */
[-C--:B------:R-:W-:Y:S01]  /*3d20*/  IADD3 R208, P4, PT, R213, R214.reuse, RZ ;  /* 0x000000d6d5d07210 */ /* 0x080fe20007f9e0ff */
[----:B------:R-:W-:Y:S01]  /*3d30*/  FMUL R12, R16, 1.4426950216293334961 ;  /* 0x3fb8aa3b100c7820 */ /* 0x000fe20000400000 */
[----:B------:R-:W-:Y:S01]  /*3d40*/  IADD3 R214, P5, PT, R187, R214, RZ ;  /* 0x000000d6bbd67210 */ /* 0x000fe20007fbe0ff */
[----:B------:R-:W-:Y:S01]  /*3d50*/  FMUL R13, R20, 1.4426950216293334961 ;  /* 0x3fb8aa3b140d7820 */ /* 0x000fe20000400000 */
[----:B0-----:R-:W-:Y:S01]  /*3d60*/  FMUL R14, R21, 1.4426950216293334961 ;  /* 0x3fb8aa3b150e7820 */ /* 0x001fe20000400000 */
[----:B------:R-:W-:Y:S01]  /*3d70*/  FMUL R18, R24, 1.4426950216293334961 ;  /* 0x3fb8aa3b18127820 */ /* 0x000fe20000400000 */
[----:B------:R-:W-:Y:S01]  /*3d80*/  PRMT R16, RZ, 0x7610, R16 ;  /* 0x00007610ff107816 */ /* 0x000fe20000000010 */
[----:B-1----:R-:W-:Y:S01]  /*3d90*/  FFMA R19, R25, UR6, -R68 ;  /* 0x0000000619137c23 */ /* 0x002fe20008000844 */
[----:B------:R-:W-:Y:S01]  /*3da0*/  PRMT R216, RZ, 0x7610, R216 ;  /* 0x00007610ffd87816 */ /* 0x000fe200000000d8 */
[----:B------:R-:W-:Y:S01]  /*3db0*/  FFMA R20, R27, UR6, -R68 ;  /* 0x000000061b147c23 */ /* 0x000fe20008000844 */
[----:B------:R-:W-:Y:S01]  /*3dc0*/  PRMT R198, RZ, 0x7610, R198 ;  /* 0x00007610ffc67816 */ /* 0x000fe200000000c6 */
[----:B------:R-:W-:Y:S01]  /*3dd0*/  FMUL R21, R29, 1.4426950216293334961 ;  /* 0x3fb8aa3b1d157820 */ /* 0x000fe20000400000 */
[----:B------:R-:W-:Y:S01]  /*3de0*/  PRMT R218, RZ, 0x7610, R218 ;  /* 0x00007610ffda7816 */ /* 0x000fe200000000da */
[----:B------:R-:W2:Y:S01]  /*3df0*/  @P2 LDG.E.U8 R16, desc[UR26][R178.64] ;  /* 0x0000001ab2102981 */ /* 0x000ea2000c1e1100 */
[----:B------:R-:W-:-:S02]  /*3e00*/  PRMT R220, RZ, 0x7610, R220 ;  /* 0x00007610ffdc7816 */ /* 0x000fc400000000dc */
[----:B------:R-:W-:Y:S01]  /*3e10*/  PRMT R24, RZ, 0x7610, R24 ;  /* 0x00007610ff187816 */ /* 0x000fe20000000018 */
[----:B------:R-:W2:Y:S01]  /*3e20*/  @P2 LDG.E.U8 R196, desc[UR26][R184.64] ;  /* 0x0000001ab8c42981 */ /* 0x000ea2000c1e1100 */
[----:B------:R-:W-:Y:S02]  /*3e30*/  LEA.HI.X.SX32 R209, R213, R116, 0x1, P4 ;  /* 0x00000074d5d17211 */ /* 0x000fe400020f0eff */
[----:B------:R-:W-:Y:S01]  /*3e40*/  PRMT R25, RZ, 0x7610, R25 ;  /* 0x00007610ff197816 */ /* 0x000fe20000000019 */
[----:B------:R-:W2:Y:S01]  /*3e50*/  @P2 LDG.E.U8 R216, desc[UR26][R182.64] ;  /* 0x0000001ab6d82981 */ /* 0x000ea2000c1e1100 */
[----:B------:R-:W-:Y:S02]  /*3e60*/  PRMT R237, RZ, 0x7610, R237 ;  /* 0x00007610ffed7816 */ /* 0x000fe400000000ed */
[----:B------:R-:W-:Y:S01]  /*3e70*/  PRMT R27, RZ, 0x7610, R27 ;  /* 0x00007610ff1b7816 */ /* 0x000fe2000000001b */
[----:B------:R-:W2:Y:S01]  /*3e80*/  @P2 LDG.E.U8 R198, desc[UR26][R190.64] ;  /* 0x0000001abec62981 */ /* 0x000ea2000c1e1100 */
[----:B------:R-:W-:-:S02]  /*3e90*/  PRMT R241, RZ, 0x7610, R241 ;  /* 0x00007610fff17816 */ /* 0x000fc400000000f1 */
[----:B------:R-:W-:Y:S01]  /*3ea0*/  PRMT R239, RZ, 0x7610, R239 ;  /* 0x00007610ffef7816 */ /* 0x000fe200000000ef */
[----:B------:R-:W2:Y:S01]  /*3eb0*/  @P2 LDG.E.U8 R218, desc[UR26][R188.64] ;  /* 0x0000001abcda2981 */ /* 0x000ea2000c1e1100 */
[----:B------:R-:W-:Y:S02]  /*3ec0*/  PRMT R29, RZ, 0x7610, R29 ;  /* 0x00007610ff1d7816 */ /* 0x000fe4000000001d */
[-C--:B------:R-:W-:Y:S01]  /*3ed0*/  LEA.HI.X.SX32 R213, R215, R116.reuse, 0x1, P6 ;  /* 0x00000074d7d57211 */ /* 0x080fe200030f0eff */
[----:B------:R-:W2:Y:S01]  /*3ee0*/  @P2 LDG.E.U8 R220, desc[UR26][R194.64] ;  /* 0x0000001ac2dc2981 */ /* 0x000ea2000c1e1100 */
[----:B------:R-:W-:Y:S02]  /*3ef0*/  PRMT R247, RZ, 0x7610, R247 ;  /* 0x00007610fff77816 */ /* 0x000fe400000000f7 */
[----:B------:R-:W-:Y:S01]  /*3f00*/  PRMT R245, RZ, 0x7610, R245 ;  /* 0x00007610fff57816 */ /* 0x000fe200000000f5 */
[----:B------:R-:W2:Y:S01]  /*3f10*/  @P2 LDG.E.U8 R24, desc[UR26][R192.64] ;  /* 0x0000001ac0182981 */ /* 0x000ea2000c1e1100 */
[----:B------:R-:W-:-:S03]  /*3f20*/  LEA.HI.X.SX32 R215, R187, R116, 0x1, P5 ;  /* 0x00000074bbd77211 */ /* 0x000fc600028f0eff */
[----:B------:R-:W2:Y:S04]  /*3f30*/  @P2 LDG.E.U8 R25, desc[UR26][R200.64] ;  /* 0x0000001ac8192981 */ /* 0x000ea8000c1e1100 */
[----:B------:R-:W2:Y:S04]  /*3f40*/  @P2 LDG.E.U8 R237, desc[UR26][R202.64] ;  /* 0x0000001acaed2981 */ /* 0x000ea8000c1e1100 */
[----:B------:R-:W2:Y:S04]  /*3f50*/  @P2 LDG.E.U8 R27, desc[UR26][R206.64] ;  /* 0x0000001ace1b2981 */ /* 0x000ea8000c1e1100 */
[----:B------:R-:W2:Y:S04]  /*3f60*/  @P2 LDG.E.U8 R241, desc[UR26][R204.64] ;  /* 0x0000001accf12981 */ /* 0x000ea8000c1e1100 */
[----:B------:R-:W2:Y:S04]  /*3f70*/  @P2 LDG.E.U8 R239, desc[UR26][R210.64] ;  /* 0x0000001ad2ef2981 */ /* 0x000ea8000c1e1100 */
[----:B------:R-:W2:Y:S04]  /*3f80*/  @P2 LDG.E.U8 R29, desc[UR26][R208.64] ;  /* 0x0000001ad01d2981 */ /* 0x000ea8000c1e1100 */
[----:B------:R-:W2:Y:S04]  /*3f90*/  @P2 LDG.E.U8 R247, desc[UR26][R214.64] ;  /* 0x0000001ad6f72981 */ /* 0x000ea8000c1e1100 */
[----:B------:R-:W2:Y:S01]  /*3fa0*/  @P2 LDG.E.U8 R245, desc[UR26][R212.64] ;  /* 0x0000001ad4f52981 */ /* 0x000ea2000c1e1100 */
[--C-:B------:R-:W-:Y:S01]  /*3fb0*/  FFMA R4, R4, UR6, -R68.reuse ;  /* 0x0000000604047c23 */ /* 0x100fe20008000844 */
[----:B------:R-:W-:-:S03]  /*3fc0*/  FFMA R6, R6, UR6, -R68 ;  /* 0x0000000606067c23 */ /* 0x000fc60008000844 */
[----:B------:R-:W-:Y:S01]  /*3fd0*/  FMUL R4, R4, 1.4426950216293334961 ;  /* 0x3fb8aa3b04047820 */ /* 0x000fe20000400000 */
[----:B------:R-:W-:Y:S01]  /*3fe0*/  FMUL R6, R6, 1.4426950216293334961 ;  /* 0x3fb8aa3b06067820 */ /* 0x000fe20000400000 */
[----:B------:R-:W-:-:S04]  /*3ff0*/  FFMA R8, R8, UR6, -R68 ;  /* 0x0000000608087c23 */ /* 0x000fc80008000844 */
[----:B------:R-:W0:Y:S01]  /*4000*/  MUFU.EX2 R4, R4 ;  /* 0x0000000400047308 */ /* 0x000e220000000800 */
[----:B------:R-:W-:-:S07]  /*4010*/  FMUL R8, R8, 1.4426950216293334961 ;  /* 0x3fb8aa3b08087820 */ /* 0x000fce0000400000 */
[----:B------:R-:W1:Y:S01]  /*4020*/  MUFU.EX2 R6, R6 ;  /* 0x0000000600067308 */ /* 0x000e620000000800 */
[----:B------:R-:W-:-:S07]  /*4030*/  FFMA R31, R31, UR6, -R68 ;  /* 0x000000061f1f7c23 */ /* 0x000fce0008000844 */
[----:B------:R-:W1:Y:S01]  /*4040*/  MUFU.EX2 R199, R199 ;  /* 0x000000c700c77308 */ /* 0x000e620000000800 */
[--C-:B------:R-:W-:Y:S01]  /*4050*/  FFMA R28, R28, UR6, -R68.reuse ;  /* 0x000000061c1c7c23 */ /* 0x100fe20008000844 */
[--C-:B------:R-:W-:Y:S01]  /*4060*/  FFMA R33, R33, UR6, -R68.reuse ;  /* 0x0000000621217c23 */ /* 0x100fe20008000844 */
[----:B------:R-:W-:-:S05]  /*4070*/  FFMA R32, R32, UR6, -R68 ;  /* 0x0000000620207c23 */ /* 0x000fca0008000844 */
[----:B------:R-:W3:Y:S01]  /*4080*/  MUFU.EX2 R8, R8 ;  /* 0x0000000800087308 */ /* 0x000ee20000000800 */
[----:B------:R-:W-:Y:S01]  /*4090*/  FMUL R31, R31, 1.4426950216293334961 ;  /* 0x3fb8aa3b1f1f7820 */ /* 0x000fe20000400000 */
[----:B0-----:R-:W-:Y:S01]  /*40a0*/  FADD R251, R4, R163 ;  /* 0x000000a304fb7221 */ /* 0x001fe20000000000 */
[----:B------:R-:W-:Y:S01]  /*40b0*/  FMUL R243, R20, 1.4426950216293334961 ;  /* 0x3fb8aa3b14f37820 */ /* 0x000fe20000400000 */
[----:B------:R-:W-:Y:S01]  /*40c0*/  FMUL R20, R28, 1.4426950216293334961 ;  /* 0x3fb8aa3b1c147820 */ /* 0x000fe20000400000 */
[----:B------:R-:W-:-:S03]  /*40d0*/  FMUL R33, R33, 1.4426950216293334961 ;  /* 0x3fb8aa3b21217820 */ /* 0x000fc60000400000 */
[----:B------:R-:W0:Y:S01]  /*40e0*/  MUFU.EX2 R219, R219 ;  /* 0x000000db00db7308 */ /* 0x000e220000000800 */
[----:B------:R-:W-:Y:S01]  /*40f0*/  FMUL R28, R32, 1.4426950216293334961 ;  /* 0x3fb8aa3b201c7820 */ /* 0x000fe20000400000 */
[----:B------:R-:W-:Y:S01]  /*4100*/  FFMA R37, R37, UR6, -R68 ;  /* 0x0000000625257c23 */ /* 0x000fe20008000844 */
[----:B-1----:R-:W-:-:S05]  /*4110*/  FADD R32, R6, R251 ;  /* 0x000000fb06207221 */ /* 0x002fca0000000000 */
[----:B------:R-:W-:Y:S01]  /*4120*/  MUFU.EX2 R187, R31 ;  /* 0x0000001f00bb7308 */ /* 0x000fe20000000800 */
[----:B------:R-:W-:-:S07]  /*4130*/  FFMA R35, R35, UR6, -R68 ;  /* 0x0000000623237c23 */ /* 0x000fce0008000844 */
[----:B------:R1:W-:Y:S08]  /*4140*/  MUFU.EX2 R31, R33 ;  /* 0x00000021001f7308 */ /* 0x0003f00000000800 */
[----:B------:R-:W5:Y:S01]  /*4150*/  MUFU.EX2 R120, R120 ;  /* 0x0000007800787308 */ /* 0x000f620000000800 */
[----:B-1----:R-:W-:Y:S01]  /*4160*/  FMUL R33, R37, 1.4426950216293334961 ;  /* 0x3fb8aa3b25217820 */ /* 0x002fe20000400000 */
[----:B------:R-:W-:Y:S01]  /*4170*/  FADD R37, R199, R32 ;  /* 0x00000020c7257221 */ /* 0x000fe20000000000 */
[----:B------:R-:W-:-:S03]  /*4180*/  FFMA R34, R34, UR6, -R68 ;  /* 0x0000000622227c23 */ /* 0x000fc60008000844 */
[----:B---3--:R-:W-:Y:S02]  /*4190*/  FADD R32, R8, R37 ;  /* 0x0000002508207221 */ /* 0x008fe40000000000 */
[----:B------:R-:W1:Y:S01]  /*41a0*/  MUFU.EX2 R9, R9 ;  /* 0x0000000900097308 */ /* 0x000e620000000800 */
[----:B------:R-:W-:Y:S01]  /*41b0*/  FMUL R35, R35, 1.4426950216293334961 ;  /* 0x3fb8aa3b23237820 */ /* 0x000fe20000400000 */
[----:B0-----:R-:W-:Y:S01]  /*41c0*/  FADD R32, R219, R32 ;  /* 0x00000020db207221 */ /* 0x001fe20000000000 */
[----:B------:R-:W-:-:S05]  /*41d0*/  FMUL R34, R34, 1.4426950216293334961 ;  /* 0x3fb8aa3b22227820 */ /* 0x000fca0000400000 */
[----:B------:R-:W0:Y:S08]  /*41e0*/  MUFU.EX2 R10, R10 ;  /* 0x0000000a000a7308 */ /* 0x000e300000000800 */
[----:B------:R3:W-:Y:S02]  /*41f0*/  MUFU.EX2 R249, R35 ;  /* 0x0000002300f97308 */ /* 0x0007e40000000800 */
[----:B---3--:R-:W-:-:S06]  /*4200*/  FADD R35, R11, R32 ;  /* 0x000000200b237221 */ /* 0x008fcc0000000000 */
[----:B------:R5:W-:Y:S02]  /*4210*/  MUFU.EX2 R116, R34 ;  /* 0x0000002200747308 */ /* 0x000be40000000800 */
[----:B-----5:R-:W-:-:S06]  /*4220*/  FADD R34, R120, R35 ;  /* 0x0000002378227221 */ /* 0x020fcc0000000000 */
[----:B------:R-:W3:Y:S01]  /*4230*/  MUFU.EX2 R12, R12 ;  /* 0x0000000c000c7308 */ /* 0x000ee20000000800 */
[----:B-1----:R-:W-:-:S04]  /*4240*/  FADD R35, R9, R34 ;  /* 0x0000002209237221 */ /* 0x002fc80000000000 */
[----:B0-----:R-:W-:-:S04]  /*4250*/  FADD R37, R10, R35 ;  /* 0x000000230a257221 */ /* 0x001fc80000000000 */
[----:B------:R-:W-:Y:S01]  /*4260*/  FADD R34, R122, R37 ;  /* 0x000000257a227221 */ /* 0x000fe20000000000 */
[----:B------:R-:W-:-:S03]  /*4270*/  FFMA R22, R22, UR6, -R68 ;  /* 0x0000000616167c23 */ /* 0x000fc60008000844 */
[----:B------:R-:W-:Y:S01]  /*4280*/  FADD R37, R233, R34 ;  /* 0x00000022e9257221 */ /* 0x000fe20000000000 */
[----:B------:R-:W0:Y:S01]  /*4290*/  MUFU.EX2 R13, R13 ;  /* 0x0000000d000d7308 */ /* 0x000e220000000800 */
[----:B------:R-:W-:Y:S01]  /*42a0*/  FMUL R22, R22, 1.4426950216293334961 ;  /* 0x3fb8aa3b16167820 */ /* 0x000fe20000400000 */
[--C-:B------:R-:W-:Y:S01]  /*42b0*/  FFMA R23, R23, UR6, -R68.reuse ;  /* 0x0000000617177c23 */ /* 0x100fe20008000844 */
[----:B---3--:R-:W-:Y:S01]  /*42c0*/  FADD R34, R12, R37 ;  /* 0x000000250c227221 */ /* 0x008fe20000000000 */
[----:B------:R-:W-:Y:S02]  /*42d0*/  FFMA R30, R30, UR6, -R68 ;  /* 0x000000061e1e7c23 */ /* 0x000fe40008000844 */
[----:B------:R-:W-:Y:S01]  /*42e0*/  FMUL R23, R23, 1.4426950216293334961 ;  /* 0x3fb8aa3b17177820 */ /* 0x000fe20000400000 */
[----:B------:R-:W-:Y:S01]  /*42f0*/  FADD R37, R15, R34 ;  /* 0x000000220f257221 */ /* 0x000fe20000000000 */
[----:B------:R-:W1:Y:S01]  /*4300*/  MUFU.EX2 R14, R14 ;  /* 0x0000000e000e7308 */ /* 0x000e620000000800 */
[----:B------:R-:W-:Y:S01]  /*4310*/  FMUL R30, R30, 1.4426950216293334961 ;  /* 0x3fb8aa3b1e1e7820 */ /* 0x000fe20000400000 */
[--C-:B------:R-:W-:Y:S01]  /*4320*/  FFMA R36, R36, UR6, -R68.reuse ;  /* 0x0000000624247c23 */ /* 0x100fe20008000844 */
[----:B------:R-:W-:Y:S01]  /*4330*/  FADD R34, R162, R37 ;  /* 0x00000025a2227221 */ /* 0x000fe20000000000 */
[----:B------:R-:W-:-:S04]  /*4340*/  FFMA R39, R39, UR6, -R68 ;  /* 0x0000000627277c23 */ /* 0x000fc80008000844 */
[----:B------:R-:W3:Y:S01]  /*4350*/  MUFU.EX2 R22, R22 ;  /* 0x0000001600167308 */ /* 0x000ee20000000800 */
[----:B------:R-:W-:Y:S01]  /*4360*/  FMUL R19, R19, 1.4426950216293334961 ;  /* 0x3fb8aa3b13137820 */ /* 0x000fe20000400000 */
[----:B------:R-:W-:Y:S01]  /*4370*/  FFMA R26, R26, UR6, -R68 ;  /* 0x000000061a1a7c23 */ /* 0x000fe20008000844 */
[----:B------:R-:W-:-:S05]  /*4380*/  FMUL R39, R39, 1.4426950216293334961 ;  /* 0x3fb8aa3b27277820 */ /* 0x000fca0000400000 */
[----:B------:R5:W-:Y:S01]  /*4390*/  MUFU.EX2 R222, R30 ;  /* 0x0000001e00de7308 */ /* 0x000be20000000800 */
[----:B------:R-:W-:-:S07]  /*43a0*/  FMUL R26, R26, 1.4426950216293334961 ;  /* 0x3fb8aa3b1a1a7820 */ /* 0x000fce0000400000 */
[----:B------:R-:W1:Y:S01]  /*43b0*/  MUFU.EX2 R23, R23 ;  /* 0x0000001700177308 */ /* 0x000e620000000800 */
[----:B-----5:R-:W-:Y:S01]  /*43c0*/  FMUL R30, R36, 1.4426950216293334961 ;  /* 0x3fb8aa3b241e7820 */ /* 0x020fe20000400000 */
[----:B------:R-:W-:-:S04]  /*43d0*/  FADD R36, R235, R34 ;  /* 0x00000022eb247221 */ /* 0x000fc80000000000 */
[----:B0-----:R-:W-:Y:S02]  /*43e0*/  FADD R37, R13, R36 ;  /* 0x000000240d257221 */ /* 0x001fe40000000000 */
[----:B------:R-:W0:Y:S08]  /*43f0*/  MUFU.EX2 R18, R18 ;  /* 0x0000001200127308 */ /* 0x000e300000000800 */
[----:B------:R-:W5:Y:S08]  /*4400*/  MUFU.EX2 R19, R19 ;  /* 0x0000001300137308 */ /* 0x000f700000000800 */
[----:B------:R1:W-:Y:S02]  /*4410*/  MUFU.EX2 R251, R39 ;  /* 0x0000002700fb7308 */ /* 0x0003e40000000800 */
[----:B-1----:R-:W-:-:S06]  /*4420*/  FADD R39, R14, R37 ;  /* 0x000000250e277221 */ /* 0x002fcc0000000000 */
[----:B------:R-:W1:Y:S01]  /*4430*/  MUFU.EX2 R26, R26 ;  /* 0x0000001a001a7308 */ /* 0x000e620000000800 */
[----:B---3--:R-:W-:-:S04]  /*4440*/  FADD R36, R22, R39 ;  /* 0x0000002716247221 */ /* 0x008fc80000000000 */
[----:B------:R-:W-:-:S03]  /*4450*/  FADD R39, R23, R36 ;  /* 0x0000002417277221 */ /* 0x000fc60000000000 */
[----:B------:R-:W3:Y:S01]  /*4460*/  MUFU.EX2 R243, R243 ;  /* 0x000000f300f37308 */ /* 0x000ee20000000800 */
[----:B0-----:R-:W-:-:S07]  /*4470*/  FADD R36, R18, R39 ;  /* 0x0000002712247221 */ /* 0x001fce0000000000 */
[----:B------:R-:W0:Y:S01]  /*4480*/  MUFU.EX2 R20, R20 ;  /* 0x0000001400147308 */ /* 0x000e220000000800 */
[----:B-----5:R-:W-:Y:S01]  /*4490*/  FADD R39, R19, R36 ;  /* 0x0000002413277221 */ /* 0x020fe20000000000 */
[----:B------:R-:W-:-:S06]  /*44a0*/  FFMA R38, R38, UR6, -R68 ;  /* 0x0000000626267c23 */ /* 0x000fcc0008000844 */
[----:B------:R-:W5:Y:S01]  /*44b0*/  MUFU.EX2 R21, R21 ;  /* 0x0000001500157308 */ /* 0x000f620000000800 */
[----:B-1----:R-:W-:Y:S01]  /*44c0*/  FADD R36, R26, R39 ;  /* 0x000000271a247221 */ /* 0x002fe20000000000 */
[----:B------:R-:W-:-:S03]  /*44d0*/  FMUL R38, R38, 1.4426950216293334961 ;  /* 0x3fb8aa3b26267820 */ /* 0x000fc60000400000 */
[----:B---3--:R-:W-:Y:S01]  /*44e0*/  FADD R39, R243, R36 ;  /* 0x00000024f3277221 */ /* 0x008fe20000000000 */
[----:B------:R-:W-:Y:S02]  /*44f0*/  FFMA R41, R41, UR6, -R68 ;  /* 0x0000000629297c23 */ /* 0x000fe40008000844 */
[----:B------:R-:W1:Y:S02]  /*4500*/  MUFU.EX2 R28, R28 ;  /* 0x0000001c001c7308 */ /* 0x000e640000000800 */
[----:B------:R-:W-:-:S06]  /*4510*/  FMUL R35, R41, 1.4426950216293334961 ;  /* 0x3fb8aa3b29237820 */ /* 0x000fcc0000400000 */
[----:B------:R0:W-:Y:S02]  /*4520*/  MUFU.EX2 R224, R38 ;  /* 0x0000002600e07308 */ /* 0x0001e40000000800 */
[----:B0-----:R-:W-:-:S04]  /*4530*/  FADD R38, R20, R39 ;  /* 0x0000002714267221 */ /* 0x001fc80000000000 */
[----:B-----5:R-:W-:-:S04]  /*4540*/  FADD R41, R21, R38 ;  /* 0x0000002615297221 */ /* 0x020fc80000000000 */
[----:B------:R-:W-:Y:S01]  /*4550*/  FADD R38, R222, R41 ;  /* 0x00000029de267221 */ /* 0x000fe20000000000 */
[----:B------:R-:W0:Y:S03]  /*4560*/  MUFU.EX2 R30, R30 ;  /* 0x0000001e001e7308 */ /* 0x000e260000000800 */
[----:B------:R-:W-:-:S04]  /*4570*/  FADD R41, R187, R38 ;  /* 0x00000026bb297221 */ /* 0x000fc80000000000 */
[----:B-1----:R-:W-:Y:S01]  /*4580*/  FADD R38, R28, R41 ;  /* 0x000000291c267221 */ /* 0x002fe20000000000 */
[----:B------:R-:W1:Y:S01]  /*4590*/  MUFU.EX2 R33, R33 ;  /* 0x0000002100217308 */ /* 0x000e620000000800 */
[----:B------:R-:W-:Y:S02]  /*45a0*/  FFMA R40, R40, UR6, -R68 ;  /* 0x0000000628287c23 */ /* 0x000fe40008000844 */
[----:B------:R-:W-:Y:S02]  /*45b0*/  FADD R41, R31, R38 ;  /* 0x000000261f297221 */ /* 0x000fe40000000000 */
[----:B------:R-:W-:Y:S02]  /*45c0*/  FMUL R32, R40, 1.4426950216293334961 ;  /* 0x3fb8aa3b28207820 */ /* 0x000fe40000400000 */
[----:B------:R-:W-:Y:S01]  /*45d0*/  FADD R38, R116, R41 ;  /* 0x0000002974267221 */ /* 0x000fe20000000000 */
[--C-:B------:R-:W-:Y:S01]  /*45e0*/  FFMA R43, R43, UR6, -R68.reuse ;  /* 0x000000062b2b7c23 */ /* 0x100fe20008000844 */
[----:B------:R-:W-:-:S02]  /*45f0*/  FFMA R42, R42, UR6, -R68 ;  /* 0x000000062a2a7c23 */ /* 0x000fc40008000844 */
[----:B------:R-:W-:Y:S01]  /*4600*/  FADD R41, R249, R38 ;  /* 0x00000026f9297221 */ /* 0x000fe20000000000 */
[----:B------:R-:W3:Y:S01]  /*4610*/  MUFU.EX2 R32, R32 ;  /* 0x0000002000207308 */ /* 0x000ee20000000800 */
[----:B------:R-:W-:Y:S01]  /*4620*/  FMUL R43, R43, 1.4426950216293334961 ;  /* 0x3fb8aa3b2b2b7820 */ /* 0x000fe20000400000 */
[----:B------:R-:W-:Y:S01]  /*4630*/  FMUL R42, R42, 1.4426950216293334961 ;  /* 0x3fb8aa3b2a2a7820 */ /* 0x000fe20000400000 */
[----:B0-----:R-:W-:Y:S01]  /*4640*/  FADD R40, R30, R41 ;  /* 0x000000291e287221 */ /* 0x001fe20000000000 */
[----:B------:R-:W-:-:S04]  /*4650*/  FFMA R44, R44, UR6, -R68 ;  /* 0x000000062c2c7c23 */ /* 0x000fc80008000844 */
[----:B------:R-:W0:Y:S01]  /*4660*/  MUFU.EX2 R35, R35 ;  /* 0x0000002300237308 */ /* 0x000e220000000800 */
[----:B------:R-:W-:Y:S01]  /*4670*/  FMUL R34, R44, 1.4426950216293334961 ;  /* 0x3fb8aa3b2c227820 */ /* 0x000fe20000400000 */
[----:B------:R-:W-:-:S06]  /*4680*/  FFMA R45, R45, UR6, -R68 ;  /* 0x000000062d2d7c23 */ /* 0x000fcc0008000844 */
[----:B------:R1:W-:Y:S02]  /*4690*/  MUFU.EX2 R226, R43 ;  /* 0x0000002b00e27308 */ /* 0x0003e40000000800 */
[----:B-1----:R-:W-:-:S06]  /*46a0*/  FADD R43, R33, R40 ;  /* 0x00000028212b7221 */ /* 0x002fcc0000000000 */
[----:B------:R-:W1:Y:S01]  /*46b0*/  MUFU.EX2 R42, R42 ;  /* 0x0000002a002a7308 */ /* 0x000e620000000800 */
[----:B------:R-:W-:Y:S01]  /*46c0*/  FADD R40, R224, R43 ;  /* 0x0000002be0287221 */ /* 0x000fe20000000000 */
[----:B------:R-:W-:Y:S01]  /*46d0*/  FMUL R37, R45, 1.4426950216293334961 ;  /* 0x3fb8aa3b2d257820 */ /* 0x000fe20000400000 */
[----:B------:R-:W-:Y:S02]  /*46e0*/  FFMA R46, R46, UR6, -R68 ;  /* 0x000000062e2e7c23 */ /* 0x000fe40008000844 */
[----:B------:R-:W-:-:S03]  /*46f0*/  FADD R43, R251, R40 ;  /* 0x00000028fb2b7221 */ /* 0x000fc60000000000 */
[----:B------:R-:W5:Y:S01]  /*4700*/  MUFU.EX2 R34, R34 ;  /* 0x0000002200227308 */ /* 0x000f620000000800 */
[----:B------:R-:W-:Y:S01]  /*4710*/  FMUL R46, R46, 1.4426950216293334961 ;  /* 0x3fb8aa3b2e2e7820 */ /* 0x000fe20000400000 */
[--C-:B------:R-:W-:Y:S01]  /*4720*/  FFMA R47, R47, UR6, -R68.reuse ;  /* 0x000000062f2f7c23 */ /* 0x100fe20008000844 */
[----:B---3--:R-:W-:Y:S01]  /*4730*/  FADD R40, R32, R43 ;  /* 0x0000002b20287221 */ /* 0x008fe20000000000 */
[----:B------:R-:W-:Y:S02]  /*4740*/  FFMA R48, R48, UR6, -R68 ;  /* 0x0000000630307c23 */ /* 0x000fe40008000844 */
[----:B------:R-:W-:Y:S01]  /*4750*/  FMUL R47, R47, 1.4426950216293334961 ;  /* 0x3fb8aa3b2f2f7820 */ /* 0x000fe20000400000 */
[----:B0-----:R-:W-:Y:S01]  /*4760*/  FADD R43, R35, R40 ;  /* 0x00000028232b7221 */ /* 0x001fe20000000000 */
[----:B------:R-:W0:Y:S01]  /*4770*/  MUFU.EX2 R37, R37 ;  /* 0x0000002500257308 */ /* 0x000e220000000800 */
[----:B------:R-:W-:Y:S01]  /*4780*/  FMUL R36, R48, 1.4426950216293334961 ;  /* 0x3fb8aa3b30247820 */ /* 0x000fe20000400000 */
[----:B------:R-:W-:Y:S01]  /*4790*/  FFMA R49, R49, UR6, -R68 ;  /* 0x0000000631317c23 */ /* 0x000fe20008000844 */
[----:B-1----:R-:W-:-:S05]  /*47a0*/  FADD R43, R42, R43 ;  /* 0x0000002b2a2b7221 */ /* 0x002fca0000000000 */
[----:B------:R-:W1:Y:S01]  /*47b0*/  MUFU.EX2 R46, R46 ;  /* 0x0000002e002e7308 */ /* 0x000e620000000800 */
[----:B------:R-:W-:Y:S01]  /*47c0*/  FADD R43, R226, R43 ;  /* 0x0000002be22b7221 */ /* 0x000fe20000000000 */
[----:B------:R-:W-:Y:S01]  /*47d0*/  FMUL R39, R49, 1.4426950216293334961 ;  /* 0x3fb8aa3b31277820 */ /* 0x000fe20000400000 */
[----:B------:R-:W-:-:S05]  /*47e0*/  FFMA R50, R50, UR6, -R68 ;  /* 0x0000000632327c23 */ /* 0x000fca0008000844 */
[----:B------:R-:W3:Y:S01]  /*47f0*/  MUFU.EX2 R47, R47 ;  /* 0x0000002f002f7308 */ /* 0x000ee20000000800 */
[----:B-----5:R-:W-:Y:S01]  /*4800*/  FADD R44, R34, R43 ;  /* 0x0000002b222c7221 */ /* 0x020fe20000000000 */
[----:B------:R-:W-:Y:S01]  /*4810*/  FMUL R48, R50, 1.4426950216293334961 ;  /* 0x3fb8aa3b32307820 */ /* 0x000fe20000400000 */
[----:B------:R-:W-:-:S05]  /*4820*/  FFMA R51, R51, UR6, -R68 ;  /* 0x0000000633337c23 */ /* 0x000fca0008000844 */
[----:B------:R-:W5:Y:S01]  /*4830*/  MUFU.EX2 R36, R36 ;  /* 0x0000002400247308 */ /* 0x000f620000000800 */
[----:B0-----:R-:W-:Y:S01]  /*4840*/  FADD R45, R37, R44 ;  /* 0x0000002c252d7221 */ /* 0x001fe20000000000 */
[----:B------:R-:W-:Y:S01]  /*4850*/  FMUL R49, R51, 1.4426950216293334961 ;  /* 0x3fb8aa3b33317820 */ /* 0x000fe20000400000 */
[----:B------:R-:W-:-:S05]  /*4860*/  FFMA R52, R52, UR6, -R68 ;  /* 0x0000000634347c23 */ /* 0x000fca0008000844 */
[----:B------:R-:W0:Y:S01]  /*4870*/  MUFU.EX2 R39, R39 ;  /* 0x0000002700277308 */ /* 0x000e220000000800 */
[----:B-1----:R-:W-:Y:S01]  /*4880*/  FADD R44, R46, R45 ;  /* 0x0000002d2e2c7221 */ /* 0x002fe20000000000 */
[----:B------:R-:W-:Y:S01]  /*4890*/  FMUL R38, R52, 1.4426950216293334961 ;  /* 0x3fb8aa3b34267820 */ /* 0x000fe20000400000 */
[----:B------:R-:W-:-:S05]  /*48a0*/  FFMA R53, R53, UR6, -R68 ;  /* 0x0000000635357c23 */ /* 0x000fca0008000844 */
[----:B------:R-:W1:Y:S01]  /*48b0*/  MUFU.EX2 R48, R48 ;  /* 0x0000003000307308 */ /* 0x000e620000000800 */
[----:B---3--:R-:W-:Y:S01]  /*48c0*/  FADD R45, R47, R44 ;  /* 0x0000002c2f2d7221 */ /* 0x008fe20000000000 */
        /* <DEDUP_REMOVED lines=33> */
[--C-:B------:R-:W-:Y:S01]  /*4ae0*/  FFMA R62, R62, UR6, -R68.reuse ;  /* 0x000000063e3e7c23 */ /* 0x100fe20008000844 */
[----:B------:R-:W-:-:S04]  /*4af0*/  FFMA R63, R63, UR6, -R68 ;  /* 0x000000063f3f7c23 */ /* 0x000fc80008000844 */
[----:B------:R-:W3:Y:S01]  /*4b00*/  MUFU.EX2 R53, R53 ;  /* 0x0000003500357308 */ /* 0x000ee20000000800 */
[----:B-----5:R-:W-:Y:S01]  /*4b10*/  FADD R56, R40, R55 ;  /* 0x0000003728387221 */ /* 0x020fe20000000000 */
[--C-:B------:R-:W-:Y:S01]  /*4b20*/  FFMA R66, R66, UR6, -R68.reuse ;  /* 0x0000000642427c23 */ /* 0x100fe20008000844 */
[--C-:B------:R-:W-:Y:S01]  /*4b30*/  FFMA R67, R67, UR6, -R68.reuse ;  /* 0x0000000643437c23 */ /* 0x100fe20008000844 */
[----:B------:R-:W-:Y:S01]  /*4b40*/  FMUL R54, R62, 1.4426950216293334961 ;  /* 0x3fb8aa3b3e367820 */ /* 0x000fe20000400000 */
[----:B------:R-:W-:Y:S01]  /*4b50*/  F2FP.SATFINITE.E4M3.F32.PACK_AB_MERGE_C R11, R120, R11, RZ ;  /* 0x0000000b780b723e */ /* 0x000fe200048070ff */
[----:B----4-:R4:W-:Y:S02]  /*4b60*/  STS.U8 [R2+UR14+0x4e00], R7 ;  /* 0x004e000702007988 */ /* 0x0109e4000800000e */
[----:B------:R-:W5:Y:S01]  /*4b70*/  MUFU.EX2 R44, R44 ;  /* 0x0000002c002c7308 */ /* 0x000f620000000800 */
[--C-:B------:R-:W-:Y:S01]  /*4b80*/  FFMA R64, R64, UR6, -R68.reuse ;  /* 0x0000000640407c23 */ /* 0x100fe20008000844 */
[----:B------:R-:W-:Y:S01]  /*4b90*/  FMUL R63, R63, 1.4426950216293334961 ;  /* 0x3fb8aa3b3f3f7820 */ /* 0x000fe20000400000 */
[----:B------:R-:W-:Y:S01]  /*4ba0*/  FFMA R65, R65, UR6, -R68 ;  /* 0x0000000641417c23 */ /* 0x000fe20008000844 */
[----:B0-----:R-:W-:Y:S01]  /*4bb0*/  FADD R55, R43, R56 ;  /* 0x000000382b377221 */ /* 0x001fe20000000000 */
[----:B--2---:R0:W-:Y:S01]  /*4bc0*/  STS.U8 [R2+UR14+0x4a00], R5 ;  /* 0x004a000502007988 */ /* 0x0041e2000800000e */
[----:B------:R-:W-:Y:S01]  /*4bd0*/  FMUL R66, R66, 1.4426950216293334961 ;  /* 0x3fb8aa3b42427820 */ /* 0x000fe20000400000 */
[----:B----4-:R-:W-:Y:S01]  /*4be0*/  SHF.L.U32 R7, R3, 0x3, RZ ;  /* 0x0000000303077819 */ /* 0x010fe200000006ff */
[----:B------:R-:W2:Y:S01]  /*4bf0*/  MUFU.EX2 R45, R45 ;  /* 0x0000002d002d7308 */ /* 0x000ea20000000800 */
[----:B------:R-:W-:Y:S01]  /*4c00*/  FMUL R67, R67, 1.4426950216293334961 ;  /* 0x3fb8aa3b43437820 */ /* 0x000fe20000400000 */
[----:B------:R-:W-:Y:S01]  /*4c10*/  F2FP.SATFINITE.E4M3.F32.PACK_AB_MERGE_C R6, R199, R6, RZ ;  /* 0x00000006c706723e */ /* 0x000fe200048070ff */
[----:B------:R4:W-:Y:S01]  /*4c20*/  STS.U8 [R2+UR14+0x4000], R69 ;  /* 0x0040004502007988 */ /* 0x0009e2000800000e */
[----:B------:R-:W-:Y:S01]  /*4c30*/  F2FP.SATFINITE.E4M3.F32.PACK_AB_MERGE_C R122, R233, R122, RZ ;  /* 0x0000007ae97a723e */ /* 0x000fe200048070ff */
[----:B------:R-:W-:Y:S01]  /*4c40*/  FMUL R64, R64, 1.4426950216293334961 ;  /* 0x3fb8aa3b40407820 */ /* 0x000fe20000400000 */
[----:B0-----:R-:W-:Y:S01]  /*4c50*/  F2FP.SATFINITE.E4M3.F32.PACK_AB_MERGE_C R5, R219, R8, R11 ;  /* 0x00000008db05723e */ /* 0x001fe2000480700b */
[----:B------:R-:W-:Y:S01]  /*4c60*/  STS.U8 [R2+UR14+0x4200], R161 ;  /* 0x004200a102007988 */ /* 0x000fe2000800000e */
[----:B------:R-:W-:Y:S01]  /*4c70*/  F2FP.SATFINITE.E4M3.F32.PACK_AB_MERGE_C R162, R235, R162, RZ ;  /* 0x000000a2eba2723e */ /* 0x000fe200048070ff */
[----:B------:R-:W0:Y:S01]  /*4c80*/  MUFU.EX2 R54, R54 ;  /* 0x0000003600367308 */ /* 0x000e220000000800 */
[----:B------:R-:W-:Y:S01]  /*4c90*/  LOP3.LUT R11, R7, 0x30, RZ, 0xc0, !PT ;  /* 0x00000030070b7812 */ /* 0x000fe200078ec0ff */
[----:B------:R-:W-:Y:S01]  /*4ca0*/  STS.U8 [R2+UR14+0x4400], R123 ;  /* 0x0044007b02007988 */ /* 0x000fe2000800000e */
[----:B-1----:R-:W-:-:S03]  /*4cb0*/  FADD R56, R52, R55 ;  /* 0x0000003734387221 */ /* 0x002fc60000000000 */
[----:B------:R-:W-:Y:S01]  /*4cc0*/  STS.U8 [R2+UR14+0x4600], R121 ;  /* 0x0046007902007988 */ /* 0x000fe2000800000e */
[----:B------:R-:W-:-:S03]  /*4cd0*/  FMUL R65, R65, 1.4426950216293334961 ;  /* 0x3fb8aa3b41417820 */ /* 0x000fc60000400000 */
[----:B------:R-:W-:Y:S01]  /*4ce0*/  STS.U8 [R2+UR14+0x4800], R119 ;  /* 0x0048007702007988 */ /* 0x000fe2000800000e */
[----:B------:R-:W1:Y:S03]  /*4cf0*/  MUFU.EX2 R63, R63 ;  /* 0x0000003f003f7308 */ /* 0x000e660000000800 */
[----:B------:R-:W-:Y:S01]  /*4d00*/  STS.U8 [R2+UR14+0x4c00], R197 ;  /* 0x004c00c502007988 */ /* 0x000fe2000800000e */
[----:B------:R-:W-:-:S03]  /*4d10*/  F2FP.SATFINITE.E4M3.F32.PACK_AB_MERGE_C R4, R163, R4, R6 ;  /* 0x00000004a304723e */ /* 0x000fc60004807006 */
[----:B------:R-:W-:Y:S01]  /*4d20*/  STS.U8 [R118+UR14+0x4080], R217 ;  /* 0x004080d976007988 */ /* 0x000fe2000800000e */
[----:B----4-:R-:W-:Y:S03]  /*4d30*/  MUFU.EX2 R69, R67 ;  /* 0x0000004300457308 */ /* 0x010fe60000000800 */
[----:B------:R-:W-:Y:S04]  /*4d40*/  STS.U8 [R118+UR14+0x4280], R221 ;  /* 0x004280dd76007988 */ /* 0x000fe8000800000e */
[----:B------:R-:W-:Y:S04]  /*4d50*/  STS.U8 [R118+UR14+0x4480], R223 ;  /* 0x004480df76007988 */ /* 0x000fe8000800000e */
[----:B------:R-:W-:Y:S04]  /*4d60*/  STS.U8 [R118+UR14+0x4680], R225 ;  /* 0x004680e176007988 */ /* 0x000fe8000800000e */
[----:B------:R-:W-:Y:S04]  /*4d70*/  STS.U8 [R118+UR14+0x4880], R227 ;  /* 0x004880e376007988 */ /* 0x000fe8000800000e */
[----:B------:R-:W-:Y:S04]  /*4d80*/  STS.U8 [R118+UR14+0x4a80], R231 ;  /* 0x004a80e776007988 */ /* 0x000fe8000800000e */
[----:B------:R-:W-:Y:S04]  /*4d90*/  STS.U8 [R118+UR14+0x4c80], R229 ;  /* 0x004c80e576007988 */ /* 0x000fe8000800000e */
[----:B------:R-:W-:Y:S01]  /*4da0*/  STS.U8 [R118+UR14+0x4e80], R17 ;  /* 0x004e801176007988 */ /* 0x000fe2000800000e */
[----:B------:R-:W-:-:S03]  /*4db0*/  F2FP.SATFINITE.E4M3.F32.PACK_AB_MERGE_C R6, R10, R9, R122 ;  /* 0x000000090a06723e */ /* 0x000fc6000480707a */
[----:B------:R4:W-:Y:S01]  /*4dc0*/  STS.U8 [R117+UR14+0x4300], R186 ;  /* 0x004300ba75007988 */ /* 0x0009e2000800000e */
[----:B------:R-:W-:Y:S02]  /*4dd0*/  F2FP.SATFINITE.E4M3.F32.PACK_AB_MERGE_C R7, R15, R12, R162 ;  /* 0x0000000c0f07723e */ /* 0x000fe400048070a2 */
[----:B------:R-:W-:Y:S01]  /*4de0*/  LEA R11, R2, R11, 0x6 ;  /* 0x0000000b020b7211 */ /* 0x000fe200078e30ff */
[----:B---3--:R-:W-:Y:S01]  /*4df0*/  FADD R55, R53, R56 ;  /* 0x0000003835377221 */ /* 0x008fe20000000000 */
[----:B------:R-:W-:Y:S01]  /*4e00*/  F2FP.SATFINITE.E4M3.F32.PACK_AB_MERGE_C R222, R187, R222, RZ ;  /* 0x000000debbde723e */ /* 0x000fe200048070ff */
[----:B------:R-:W-:Y:S01]  /*4e10*/  MUFU.EX2 R64, R64 ;  /* 0x0000004000407308 */ /* 0x000fe20000000800 */
[----:B------:R-:W-:Y:S07]  /*4e20*/  STS.U8 [R117+UR14+0x4100], R16 ;  /* 0x0041001075007988 */ /* 0x000fee000800000e */
[----:B----4-:R-:W3:Y:S01]  /*4e30*/  MUFU.EX2 R186, R66 ;  /* 0x0000004200ba7308 */ /* 0x010ee20000000800 */
[----:B------:R-:W-:Y:S01]  /*4e40*/  STS.U8 [R117+UR14+0x4500], R196 ;  /* 0x004500c475007988 */ /* 0x000fe2000800000e */
[----:B-----5:R-:W-:-:S03]  /*4e50*/  FADD R56, R44, R55 ;  /* 0x000000372c387221 */ /* 0x020fc60000000000 */
[----:B------:R-:W-:Y:S03]  /*4e60*/  STS.U8 [R117+UR14+0x4700], R216 ;  /* 0x004700d875007988 */ /* 0x000fe6000800000e */
[----:B------:R-:W4:Y:S01]  /*4e70*/  MUFU.EX2 R187, R65 ;  /* 0x0000004100bb7308 */ /* 0x000f220000000800 */
        /* <DEDUP_REMOVED lines=12> */
[----:B------:R5:W-:Y:S01]  /*4f40*/  STS.128 [R11+UR14+0x2000], R4 ;  /* 0x002000040b007988 */ /* 0x000be20008000c0e */
[----:B------:R-:W-:Y:S01]  /*4f50*/  F2FP.SATFINITE.E4M3.F32.PACK_AB_MERGE_C R22, R23, R22, RZ ;  /* 0x000000161716723e */ /* 0x000fe200048070ff */
[----:B--2---:R-:W-:Y:S01]  /*4f60*/  FADD R23, R45, R56 ;  /* 0x000000382d177221 */ /* 0x004fe20000000000 */
[----:B------:R-:W-:-:S02]  /*4f70*/  F2FP.SATFINITE.E4M3.F32.PACK_AB_MERGE_C R26, R243, R26, RZ ;  /* 0x0000001af31a723e */ /* 0x000fc400048070ff */
[----:B------:R-:W-:Y:S02]  /*4f80*/  F2FP.SATFINITE.E4M3.F32.PACK_AB_MERGE_C R249, R249, R116, RZ ;  /* 0x00000074f9f9723e */ /* 0x000fe400048070ff */
[----:B------:R-:W-:Y:S01]  /*4f90*/  F2FP.SATFINITE.E4M3.F32.PACK_AB_MERGE_C R226, R226, R42, RZ ;  /* 0x0000002ae2e2723e */ /* 0x000fe200048070ff */
[----:B0-----:R-:W-:Y:S01]  /*4fa0*/  FADD R42, R54, R23 ;  /* 0x00000017362a7221 */ /* 0x001fe20000000000 */
[----:B-----5:R-:W-:-:S04]  /*4fb0*/  FADD R4, -R68, -INF ;  /* 0xff80000044047421 */ /* 0x020fc80000000100 */
[----:B------:R-:W-:Y:S01]  /*4fc0*/  FMUL R197, R4, 1.4426950216293334961 ;  /* 0x3fb8aa3b04c57820 */ /* 0x000fe20000400000 */
[----:B------:R-:W-:Y:S02]  /*4fd0*/  F2FP.SATFINITE.E4M3.F32.PACK_AB_MERGE_C R120, R251, R224, RZ ;  /* 0x000000e0fb78723e */ /* 0x000fe400048070ff */
[----:B------:R-:W-:Y:S02]  /*4fe0*/  F2FP.SATFINITE.E4M3.F32.PACK_AB_MERGE_C R46, R47, R46, RZ ;  /* 0x0000002e2f2e723e */ /* 0x000fe400048070ff */
[----:B------:R-:W-:Y:S01]  /*4ff0*/  F2FP.SATFINITE.E4M3.F32.PACK_AB_MERGE_C R48, R49, R48, RZ ;  /* 0x000000303130723e */ /* 0x000fe200048070ff */
[----:B------:R-:W0:Y:S01]  /*5000*/  MUFU.EX2 R197, R197 ;  /* 0x000000c500c57308 */ /* 0x000e220000000800 */
[----:B------:R-:W-:Y:S02]  /*5010*/  F2FP.SATFINITE.E4M3.F32.PACK_AB_MERGE_C R50, R51, R50, RZ ;  /* 0x000000323332723e */ /* 0x000fe400048070ff */
[----:B------:R-:W-:Y:S02]  /*5020*/  F2FP.SATFINITE.E4M3.F32.PACK_AB_MERGE_C R52, R53, R52, RZ ;  /* 0x000000343534723e */ /* 0x000fe400048070ff */
[----:B-1----:R-:W-:-:S02]  /*5030*/  F2FP.SATFINITE.E4M3.F32.PACK_AB_MERGE_C R54, R63, R54, RZ ;  /* 0x000000363f36723e */ /* 0x002fc400048070ff */
[----:B---3--:R-:W-:Y:S01]  /*5040*/  F2FP.SATFINITE.E4M3.F32.PACK_AB_MERGE_C R163, R69, R186, RZ ;  /* 0x000000ba45a3723e */ /* 0x008fe200048070ff */
[----:B------:R-:W-:Y:S01]  /*5050*/  FADD R63, R63, R42 ;  /* 0x0000002a3f3f7221 */ /* 0x000fe20000000000 */
[----:B------:R-:W-:Y:S02]  /*5060*/  F2FP.SATFINITE.E4M3.F32.PACK_AB_MERGE_C R117, R19, R18, R26 ;  /* 0x000000121375723e */ /* 0x000fe4000480701a */
[----:B------:R-:W-:Y:S02]  /*5070*/  F2FP.SATFINITE.E4M3.F32.PACK_AB_MERGE_C R116, R14, R13, R22 ;  /* 0x0000000d0e74723e */ /* 0x000fe40004807016 */
[----:B------:R-:W-:Y:S02]  /*5080*/  F2FP.SATFINITE.E4M3.F32.PACK_AB_MERGE_C R118, R21, R20, R222 ;  /* 0x000000141576723e */ /* 0x000fe400048070de */
[----:B------:R-:W-:Y:S02]  /*5090*/  F2FP.SATFINITE.E4M3.F32.PACK_AB_MERGE_C R119, R31, R28, R249 ;  /* 0x0000001c1f77723e */ /* 0x000fe400048070f9 */
[----:B------:R-:W-:-:S02]  /*50a0*/  LOP3.LUT R198, R11, 0x10, RZ, 0x3c, !PT ;  /* 0x000000100bc67812 */ /* 0x000fc400078e3cff */
[----:B------:R-:W-:Y:S02]  /*50b0*/  F2FP.SATFINITE.E4M3.F32.PACK_AB_MERGE_C R121, R35, R32, R226 ;  /* 0x000000202379723e */ /* 0x000fe400048070e2 */
[----:B------:R-:W-:Y:S02]  /*50c0*/  F2FP.SATFINITE.E4M3.F32.PACK_AB_MERGE_C R120, R33, R30, R120 ;  /* 0x0000001e2178723e */ /* 0x000fe40004807078 */
[----:B------:R-:W-:Y:S02]  /*50d0*/  F2FP.SATFINITE.E4M3.F32.PACK_AB_MERGE_C R122, R37, R34, R46 ;  /* 0x00000022257a723e */ /* 0x000fe4000480702e */
[----:B------:R-:W-:Y:S02]  /*50e0*/  F2FP.SATFINITE.E4M3.F32.PACK_AB_MERGE_C R123, R39, R36, R48 ;  /* 0x00000024277b723e */ /* 0x000fe40004807030 */
[----:B------:R-:W-:Y:S02]  /*50f0*/  LOP3.LUT R199, R11, 0x20, RZ, 0x3c, !PT ;  /* 0x000000200bc77812 */ /* 0x000fe400078e3cff */
[----:B------:R-:W-:-:S02]  /*5100*/  F2FP.SATFINITE.E4M3.F32.PACK_AB_MERGE_C R161, R43, R40, R52 ;  /* 0x000000282ba1723e */ /* 0x000fc40004807034 */
[----:B------:R-:W-:Y:S02]  /*5110*/  F2FP.SATFINITE.E4M3.F32.PACK_AB_MERGE_C R160, R41, R38, R50 ;  /* 0x0000002629a0723e */ /* 0x000fe40004807032 */
[----:B------:R-:W-:Y:S02]  /*5120*/  F2FP.SATFINITE.E4M3.F32.PACK_AB_MERGE_C R162, R45, R44, R54 ;  /* 0x0000002c2da2723e */ /* 0x000fe40004807036 */
[----:B----4-:R-:W-:Y:S02]  /*5130*/  F2FP.SATFINITE.E4M3.F32.PACK_AB_MERGE_C R163, R187, R64, R163 ;  /* 0x00000040bba3723e */ /* 0x010fe400048070a3 */
[----:B------:R-:W-:Y:S01]  /*5140*/  LOP3.LUT R216, R11, 0x30, RZ, 0x3c, !PT ;  /* 0x000000300bd87812 */ /* 0x000fe200078e3cff */
[----:B------:R1:W-:Y:S01]  /*5150*/  STS.128 [R198+UR14+0x2000], R116 ;  /* 0x00200074c6007988 */ /* 0x0003e20008000c0e */
[----:B------:R-:W-:Y:S01]  /*5160*/  FADD R196, R64, R63 ;  /* 0x0000003f40c47221 */ /* 0x000fe20000000000 */
[----:B------:R-:W-:Y:S02]  /*5170*/  UIADD3 UR19, UPT, UPT, UR19, -0x40, URZ ;  /* 0xffffffc013137890 */ /* 0x000fe4000fffe0ff */
[----:B------:R1:W-:Y:S04]  /*5180*/  STS.128 [R199+UR14+0x2000], R120 ;  /* 0x00200078c7007988 */ /* 0x0003e80008000c0e */
[----:B------:R1:W-:Y:S01]  /*5190*/  STS.128 [R216+UR14+0x2000], R160 ;  /* 0x002000a0d8007988 */ /* 0x0003e20008000c0e */
[----:B------:R-:W2:Y:S01]  /*51a0*/  LDTM.x64 R4, tmem[UR16] ;  /* 0x00000010000479ee */ /* 0x000ea20008340000 */
[----:B------:R-:W-:Y:S01]  /*51b0*/  NOP ;  /* 0x0000000000007918 */ /* 0x000fe20000000000 */
[----:B0-----:R-:W-:Y:S05]  /*51c0*/  @!P2 BRA `(.L_x_9) ;  /* 0x000000040004a947 */ /* 0x001fea0003800000 */
[C---:B--2---:R-:W-:Y:S01]  /*51d0*/  FMUL R4, R197.reuse, R4 ;  /* 0x00000004c5047220 */ /* 0x044fe20000400000 */
[C---:B------:R-:W-:Y:S01]  /*51e0*/  FMUL R5, R197.reuse, R5 ;  /* 0x00000005c5057220 */ /* 0x040fe20000400000 */
        /* <DEDUP_REMOVED lines=61> */
[----:B------:R-:W-:-:S04]  /*55c0*/  FMUL R67, R197, R67 ;  /* 0x00000043c5437220 */ /* 0x000fc80000400000 */
[----:B------:R0:W-:Y:S03]  /*55d0*/  STTM.x64 tmem[UR16], R4 ;  /* 0x00000004000079ed */ /* 0x0001e60008340010 */
.L_x_9:
[----:B--2---:R-:W2:Y:S02]  /*55e0*/  FENCE.VIEW.ASYNC.T ;  /* 0x00000000000073c6 */ /* 0x004ea40000000200 */
[----:B--2---:R-:W-:Y:S01]  /*55f0*/  BAR.SYNC.DEFER_BLOCKING 0x0 ;  /* 0x0000000000007b1d */ /* 0x004fe20000010000 */
[----:B------:R-:W-:Y:S01]  /*5600*/  FADD R187, R187, R196 ;  /* 0x000000c4bbbb7221 */ /* 0x000fe20000000000 */
[----:B------:R-:W-:-:S03]  /*5610*/  UISETP.GE.AND UP1, UPT, UR19, 0x1, UPT ;  /* 0x000000011300788c */ /* 0x000fc6000bf26270 */
[----:B------:R-:W-:-:S04]  /*5620*/  FADD R186, R186, R187 ;  /* 0x000000bbbaba7221 */ /* 0x000fc80000000000 */
[----:B------:R-:W-:-:S04]  /*5630*/  FADD R186, R69, R186 ;  /* 0x000000ba45ba7221 */ /* 0x000fc80000000000 */
[----:B------:R-:W-:Y:S01]  /*5640*/  FADD R186, R197, R186 ;  /* 0x000000bac5ba7221 */ /* 0x000fe20000000000 */
[----:B------:R2:W-:Y:S06]  /*5650*/  MEMBAR.ALL.CTA ;  /* 0x0000000000007992 */ /* 0x0005ec0000008000 */
[----:B--2---:R-:W2:Y:S02]  /*5660*/  FENCE.VIEW.ASYNC.S ;  /* 0x00000000000073c6 */ /* 0x004ea40000000000 */
[----:B--2---:R-:W-:Y:S06]  /*5670*/  BAR.SYNC.DEFER_BLOCKING 0x0 ;  /* 0x0000000000007b1d */ /* 0x004fec0000010000 */
[----:B------:R-:W-:Y:S05]  /*5680*/  @!P3 BRA `(.L_x_10) ;  /* 0x000000000068b947 */ /* 0x000fea0003800000 */
[----:B------:R-:W-:Y:S02]  /*5690*/  UIADD3 UR5, UPT, UPT, UR14, 0x4000, URZ ;  /* 0x000040000e057890 */ /* 0x000fe4000fffe0ff */
[----:B------:R-:W-:Y:S02]  /*56a0*/  UIADD3 UR4, UPT, UPT, UR14, 0x2000, URZ ;  /* 0x000020000e047890 */ /* 0x000fe4000fffe0ff */
[----:B------:R-:W-:Y:S02]  /*56b0*/  USHF.R.U32.HI UR5, URZ, 0x4, UR5 ;  /* 0x00000004ff057899 */ /* 0x000fe40008011605 */
[----:B------:R-:W-:Y:S02]  /*56c0*/  USHF.R.U32.HI UR4, URZ, 0x4, UR4 ;  /* 0x00000004ff047899 */ /* 0x000fe40008011604 */
[----:B------:R-:W-:Y:S02]  /*56d0*/  USGXT.U32 UR12, UR5, 0xe ;  /* 0x0000000e050c789a */ /* 0x000fe40008000000 */
[----:B------:R-:W-:-:S02]  /*56e0*/  USGXT.U32 UR6, UR4, 0xe ;  /* 0x0000000e0406789a */ /* 0x000fc40008000000 */
[----:B------:R-:W-:Y:S01]  /*56f0*/  UIADD3 UR24, UP2, UPT, UR12, 0x2, URZ ;  /* 0x000000020c187890 */ /* 0x000fe2000ff5e0ff */
[----:B------:R-:W-:Y:S01]  /*5700*/  UMOV UR8, 0xfffffffe ;  /* 0xfffffffe00087882 */ /* 0x000fe20000000000 */
[----:B------:R-:W-:Y:S01]  /*5710*/  UMOV UR9, 0x7fffbfdf ;  /* 0x7fffbfdf00097882 */ /* 0x000fe20000000000 */
[----:B------:R-:W-:Y:S01]  /*5720*/  UMOV UR4, URZ ;  /* 0x000000ff00047c82 */ /* 0x000fe20008000000 */
[----:B------:R-:W-:Y:S01]  /*5730*/  UMOV UR7, URZ ;  /* 0x000000ff00077c82 */ /* 0x000fe20008000000 */
[----:B------:R-:W-:Y:S02]  /*5740*/  UIADD3.X UR25, UPT, UPT, UR4, -0x7fffbfe0, URZ, UP2, !UPT ;  /* 0x8000402004197890 */ /* 0x000fe400097fe4ff */
        /* <DEDUP_REMOVED lines=10> */
[----:B------:R2:W-:Y:S01]  /*57f0*/  UTCQMMA gdesc[UR6], gdesc[UR12], tmem[UR11], tmem[UR20], idesc[UR21], UPT ;  /* 0x00ff140c060075ea */ /* 0x0005e2000b80030b */
[----:B------:R2:W-:Y:S01]  /*5800*/  UTCQMMA gdesc[UR8], gdesc[UR24], tmem[UR11], tmem[UR28], idesc[UR29], UPT ;  /* 0x00ff1c18080075ea */ /* 0x0005e2000b80030b */
[----:B------:R2:W-:Y:S01]  /*5810*/  UTCBAR [UR4], URZ ;  /* 0x000000ff040073e9 */ /* 0x0005e200080000ff */
[----:B------:R-:W-:Y:S01]  /*5820*/  NOP ;  /* 0x0000000000007918 */ /* 0x000fe20000000000 */
.L_x_10:
[----:B------:R-:W-:Y:S01]  /*5830*/  FSEL R68, R68, -INF , P2 ;  /* 0xff80000044447808 */ /* 0x000fe20001000000 */
[----:B--2---:R-:W-:Y:S01]  /*5840*/  UMOV UR8, URZ ;  /* 0x000000ff00087c82 */ /* 0x004fe20008000000 */
[----:B------:R-:W-:Y:S01]  /*5850*/  FSEL R69, R186, 1, P2 ;  /* 0x3f800000ba457808 */ /* 0x000fe20001000000 */
[----:B------:R-:W-:Y:S06]  /*5860*/  BRA.U !UP1, `(.L_x_11) ;  /* 0x0000003509487547 */ /* 0x000fec000b800000 */
[----:B------:R-:W2:Y:S01]  /*5870*/  LDCU UR30, c[0x0][0x3d4] ;  /* 0x00007a80ff1e77ac */ /* 0x000ea20008000800 */
[----:B-1----:R-:W-:Y:S01]  /*5880*/  HFMA2 R116, -RZ, RZ, 0, 0 ;  /* 0x00000000ff747431 */ /* 0x002fe200000001ff */
[----:B------:R-:W-:Y:S01]  /*5890*/  MOV R197, R68 ;  /* 0x0000004400c57202 */ /* 0x000fe20000000f00 */
[----:B------:R-:W1:Y:S01]  /*58a0*/  LDCU UR31, c[0x0][0x3c4] ;  /* 0x00007880ff1f77ac */ /* 0x000e620008000800 */
[----:B------:R-:W-:Y:S02]  /*58b0*/  UIADD3 UR8, UPT, UPT, UR14, 0x2000, URZ ;  /* 0x000020000e087890 */ /* 0x000fe4000fffe0ff */
[----:B------:R-:W-:Y:S02]  /*58c0*/  USHF.R.U32.HI UR35, URZ, 0x4, UR14 ;  /* 0x00000004ff237899 */ /* 0x000fe4000801160e */
[----:B------:R-:W-:Y:S02]  /*58d0*/  UIADD3 UR6, UPT, UPT, UR14, 0x6000, URZ ;  /* 0x000060000e067890 */ /* 0x000fe4000fffe0ff */
[----:B------:R-:W-:-:S02]  /*58e0*/  USHF.R.U32.HI UR8, URZ, 0x4, UR8 ;  /* 0x00000004ff087899 */ /* 0x000fc40008011608 */
[----:B------:R-:W-:Y:S02]  /*58f0*/  USHF.R.U32.HI UR4, URZ, 0x4, UR10 ;  /* 0x00000004ff047899 */ /* 0x000fe4000801160a */
[----:B------:R-:W-:Y:S02]  /*5900*/  USGXT.U32 UR35, UR35, 0xe ;  /* 0x0000000e2323789a */ /* 0x000fe40008000000 */
[----:B------:R-:W-:Y:S02]  /*5910*/  USHF.R.U32.HI UR6, URZ, 0x4, UR6 ;  /* 0x00000004ff067899 */ /* 0x000fe40008011606 */
[----:B------:R-:W-:Y:S02]  /*5920*/  USGXT.U32 UR42, UR8, 0xe ;  /* 0x0000000e082a789a */ /* 0x000fe40008000000 */
[----:B--2---:R-:W-:Y:S02]  /*5930*/  USHF.L.U32 UR30, UR30, 0x6, URZ ;  /* 0x000000061e1e7899 */ /* 0x004fe400080006ff */
[----:B-1----:R-:W-:-:S02]  /*5940*/  USHF.L.U32 UR31, UR31, 0x6, URZ ;  /* 0x000000061f1f7899 */ /* 0x002fc400080006ff */
[----:B------:R-:W-:Y:S02]  /*5950*/  USGXT.U32 UR4, UR4, 0xe ;  /* 0x0000000e0404789a */ /* 0x000fe40008000000 */
[----:B------:R-:W-:Y:S02]  /*5960*/  UIADD3 UR38, UP2, UPT, UR35, 0x100, URZ ;  /* 0x0000010023267890 */ /* 0x000fe4000ff5e0ff */
[----:B------:R-:W-:Y:S02]  /*5970*/  USGXT.U32 UR6, UR6, 0xe ;  /* 0x0000000e0606789a */ /* 0x000fe40008000000 */
[----:B------:R-:W-:Y:S01]  /*5980*/  UIADD3 UR36, UP3, UPT, UR42, 0x2, URZ ;  /* 0x000000022a247890 */ /* 0x000fe2000ff7e0ff */
[----:B------:R-:W-:Y:S01]  /*5990*/  UMOV UR5, URZ ;  /* 0x000000ff00057c82 */ /* 0x000fe20008000000 */
[----:B------:R-:W-:Y:S01]  /*59a0*/  UMOV UR20, 0xfffffffe ;  /* 0xfffffffe00147882 */ /* 0x000fe20000000000 */
[----:B------:R-:W-:Y:S01]  /*59b0*/  UMOV UR21, 0x7fffbfdf ;  /* 0x7fffbfdf00157882 */ /* 0x000fe20000000000 */
[----:B------:R-:W-:Y:S01]  /*59c0*/  UMOV UR7, URZ ;  /* 0x000000ff00077c82 */ /* 0x000fe20008000000 */
[----:B------:R-:W-:-:S02]  /*59d0*/  UIADD3.64 UR40, UPT, UPT, UR4, -UR20, URZ ;  /* 0x8000001404287297 */ /* 0x000fc4000fffe0ff */
[----:B------:R-:W-:Y:S01]  /*59e0*/  UISETP.NE.U32.AND UP1, UPT, UR22, URZ, UPT ;  /* 0x000000ff1600728c */ /* 0x000fe2000bf25070 */
[----:B------:R-:W1:Y:S01]  /*59f0*/  LDCU UR43, c[0x0][0x3a8] ;  /* 0x00007500ff2b77ac */ /* 0x000e620008000800 */
[----:B------:R-:W-:Y:S02]  /*5a00*/  UIADD3.X UR39, UPT, UPT, UR5, 0x40004040, URZ, UP2, !UPT ;  /* 0x4000404005277890 */ /* 0x000fe400097fe4ff */
[----:B------:R-:W-:Y:S02]  /*5a10*/  UIADD3.X UR37, UPT, UPT, UR7, -0x7fffbfe0, URZ, UP3, !UPT ;  /* 0x8000402007257890 */ /* 0x000fe40009ffe4ff */
[----:B------:R-:W-:Y:S01]  /*5a20*/  UIADD3.64 UR20, UPT, UPT, UR6, -UR20, URZ ;  /* 0x8000001406147297 */ /* 0x000fe2000fffe0ff */
[----:B------:R-:W-:Y:S01]  /*5a30*/  UMOV UR32, 0x1 ;  /* 0x0000000100207882 */ /* 0x000fe20000000000 */
[----:B------:R-:W-:Y:S01]  /*5a40*/  UMOV UR9, URZ ;  /* 0x000000ff00097c82 */ /* 0x000fe20008000000 */
[----:B------:R-:W-:Y:S01]  /*5a50*/  UMOV UR10, URZ ;  /* 0x000000ff000a7c82 */ /* 0x000fe20008000000 */
[----:B------:R-:W-:Y:S01]  /*5a60*/  UMOV UR33, UR31 ;  /* 0x0000001f00217c82 */ /* 0x000fe20008000000 */
[----:B------:R-:W-:-:S07]  /*5a70*/  UMOV UR34, UR30 ;  /* 0x0000001e00227c82 */ /* 0x000fce0008000000 */
.L_x_16:
[----:B------:R-:W-:Y:S02]  /*5a80*/  USHF.R.S32.HI UR8, URZ, 0x1f, UR33 ;  /* 0x0000001fff087899 */ /* 0x000fe40008011421 */
[----:B0-----:R-:W-:Y:S02]  /*5a90*/  IADD3 R4, P2, PT, R152, UR33, RZ ;  /* 0x0000002198047c10 */ /* 0x001fe4000ff5e0ff */
[----:B------:R-:W-:Y:S02]  /*5aa0*/  IADD3 R6, P3, PT, R144, UR33, RZ ;  /* 0x0000002190067c10 */ /* 0x000fe4000ff7e0ff */
[----:B------:R-:W-:Y:S02]  /*5ab0*/  IADD3.X R5, PT, PT, R153, UR8, RZ, P2, !PT ;  /* 0x0000000899057c10 */ /* 0x000fe400097fe4ff */
[----:B------:R-:W-:Y:S02]  /*5ac0*/  IADD3 R8, P2, PT, R136, UR33, RZ ;  /* 0x0000002188087c10 */ /* 0x000fe4000ff5e0ff */
[----:B------:R-:W-:Y:S01]  /*5ad0*/  IADD3.X R7, PT, PT, R145, UR8, RZ, P3, !PT ;  /* 0x0000000891077c10 */ /* 0x000fe20009ffe4ff */
[----:B------:R0:W2:Y:S01]  /*5ae0*/  LDG.E.U8 R21, desc[UR26][R4.64] ;  /* 0x0000001a04157981 */ /* 0x0000a2000c1e1100 */
[----:B------:R-:W-:-:S02]  /*5af0*/  IADD3.X R9, PT, PT, R137, UR8, RZ, P2, !PT ;  /* 0x0000000889097c10 */ /* 0x000fc400097fe4ff */
[----:B------:R-:W-:Y:S01]  /*5b00*/  IADD3 R10, P3, PT, R128, UR33, RZ ;  /* 0x00000021800a7c10 */ /* 0x000fe2000ff7e0ff */
[----:B------:R3:W4:Y:S01]  /*5b10*/  LDG.E.U8 R25, desc[UR26][R6.64] ;  /* 0x0000001a06197981 */ /* 0x000722000c1e1100 */
[----:B------:R-:W-:Y:S02]  /*5b20*/  IADD3 R12, P2, PT, R112, UR33, RZ ;  /* 0x00000021700c7c10 */ /* 0x000fe4000ff5e0ff */
[----:B------:R-:W-:Y:S01]  /*5b30*/  IADD3.X R11, PT, PT, R129, UR8, RZ, P3, !PT ;  /* 0x00000008810b7c10 */ /* 0x000fe20009ffe4ff */
[----:B------:R5:W4:Y:S01]  /*5b40*/  LDG.E.U8 R27, desc[UR26][R8.64] ;  /* 0x0000001a081b7981 */ /* 0x000b22000c1e1100 */
[----:B------:R-:W-:Y:S02]  /*5b50*/  IADD3.X R13, PT, PT, R113, UR8, RZ, P2, !PT ;  /* 0x00000008710d7c10 */ /* 0x000fe400097fe4ff */
[----:B------:R-:W-:Y:S01]  /*5b60*/  IADD3 R14, P3, PT, R104, UR33, RZ ;  /* 0x00000021680e7c10 */ /* 0x000fe2000ff7e0ff */
[----:B------:R1:W4:Y:S01]  /*5b70*/  LDG.E.U8 R31, desc[UR26][R10.64] ;  /* 0x0000001a0a1f7981 */ /* 0x000322000c1e1100 */
[----:B------:R-:W-:-:S02]  /*5b80*/  IADD3 R16, P2, PT, R96, UR33, RZ ;  /* 0x0000002160107c10 */ /* 0x000fc4000ff5e0ff */
[----:B------:R-:W-:Y:S01]  /*5b90*/  IADD3.X R15, PT, PT, R105, UR8, RZ, P3, !PT ;  /* 0x00000008690f7c10 */ /* 0x000fe20009ffe4ff */
[----:B------:R1:W4:Y:S01]  /*5ba0*/  LDG.E.U8 R33, desc[UR26][R12.64] ;  /* 0x0000001a0c217981 */ /* 0x000322000c1e1100 */
[----:B------:R-:W-:Y:S02]  /*5bb0*/  IADD3.X R17, PT, PT, R97, UR8, RZ, P2, !PT ;  /* 0x0000000861117c10 */ /* 0x000fe400097fe4ff */
[----:B------:R-:W-:Y:S01]  /*5bc0*/  IADD3 R18, P3, PT, R88, UR33, RZ ;  /* 0x0000002158127c10 */ /* 0x000fe2000ff7e0ff */
[----:B------:R1:W4:Y:S01]  /*5bd0*/  LDG.E.U8 R37, desc[UR26][R14.64] ;  /* 0x0000001a0e257981 */ /* 0x000322000c1e1100 */
[----:B0-----:R-:W-:Y:S02]  /*5be0*/  IADD3 R4, P2, PT, R150, UR33, RZ ;  /* 0x0000002196047c10 */ /* 0x001fe4000ff5e0ff */
[----:B------:R-:W-:Y:S01]  /*5bf0*/  IADD3.X R19, PT, PT, R89, UR8, RZ, P3, !PT ;  /* 0x0000000859137c10 */ /* 0x000fe20009ffe4ff */
[----:B------:R0:W4:Y:S01]  /*5c00*/  LDG.E.U8 R39, desc[UR26][R16.64] ;  /* 0x0000001a10277981 */ /* 0x000122000c1e1100 */
[----:B------:R-:W-:-:S02]  /*5c10*/  IADD3.X R5, PT, PT, R151, UR8, RZ, P2, !PT ;  /* 0x0000000897057c10 */ /* 0x000fc400097fe4ff */
[----:B---3--:R-:W-:Y:S01]  /*5c20*/  IADD3 R6, P3, PT, R142, UR33, RZ ;  /* 0x000000218e067c10 */ /* 0x008fe2000ff7e0ff */
[----:B------:R3:W4:Y:S01]  /*5c30*/  LDG.E.U8 R43, desc[UR26][R18.64] ;  /* 0x0000001a122b7981 */ /* 0x000722000c1e1100 */
[----:B-----5:R-:W-:Y:S02]  /*5c40*/  IADD3 R8, P2, PT, R134, UR33, RZ ;  /* 0x0000002186087c10 */ /* 0x020fe4000ff5e0ff */
[----:B------:R-:W-:Y:S01]  /*5c50*/  IADD3.X R7, PT, PT, R143, UR8, RZ, P3, !PT ;  /* 0x000000088f077c10 */ /* 0x000fe20009ffe4ff */
[----:B------:R5:W4:Y:S01]  /*5c60*/  LDG.E.U8 R20, desc[UR26][R4.64] ;  /* 0x0000001a04147981 */ /* 0x000b22000c1e1100 */
[----:B------:R-:W-:Y:S02]  /*5c70*/  IADD3.X R9, PT, PT, R135, UR8, RZ, P2, !PT ;  /* 0x0000000887097c10 */ /* 0x000fe400097fe4ff */
[----:B-1----:R-:W-:Y:S01]  /*5c80*/  IADD3 R10, P3, PT, R126, UR33, RZ ;  /* 0x000000217e0a7c10 */ /* 0x002fe2000ff7e0ff */
        /* <DEDUP_REMOVED lines=42> */
[----:B------:R-:W4:Y:S01]  /*5f30*/  LDG.E.U8 R18, desc[UR26][R18.64] ;  /* 0x0000001a12127981 */ /* 0x000f22000c1e1100 */
        /* <DEDUP_REMOVED lines=11> */
[----:B------:R-:W4:Y:S01]  /*5ff0*/  LDG.E.U8 R10, desc[UR26][R10.64] ;  /* 0x0000001a0a0a7981 */ /* 0x000f22000c1e1100 */
[----:B------:R-:W-:-:S02]  /*6000*/  IADD3 R16, P4, PT, R90, UR33, RZ ;  /* 0x000000215a107c10 */ /* 0x000fc4000ff9e0ff */
[----:B0-----:R-:W-:Y:S01]  /*6010*/  IADD3 R4, P2, PT, R82, UR33, RZ ;  /* 0x0000002152047c10 */ /* 0x001fe2000ff5e0ff */
[----:B------:R-:W4:Y:S01]  /*6020*/  LDG.E.U8 R12, desc[UR26][R12.64] ;  /* 0x0000001a0c0c7981 */ /* 0x000f22000c1e1100 */
[----:B------:R-:W-:Y:S02]  /*6030*/  IADD3.X R15, PT, PT, R99, UR8, RZ, P3, !PT ;  /* 0x00000008630f7c10 */ /* 0x000fe40009ffe4ff */
[----:B------:R-:W-:Y:S02]  /*6040*/  IADD3.X R17, PT, PT, R91, UR8, RZ, P4, !PT ;  /* 0x000000085b117c10 */ /* 0x000fe4000a7fe4ff */
[----:B------:R-:W-:Y:S01]  /*6050*/  IADD3.X R5, PT, PT, R83, UR8, RZ, P2, !PT ;  /* 0x0000000853057c10 */ /* 0x000fe200097fe4ff */
[----:B------:R-:W4:Y:S04]  /*6060*/  LDG.E.U8 R14, desc[UR26][R14.64] ;  /* 0x0000001a0e0e7981 */ /* 0x000f28000c1e1100 */
[----:B------:R-:W4:Y:S04]  /*6070*/  LDG.E.U8 R16, desc[UR26][R16.64] ;  /* 0x0000001a10107981 */ /* 0x000f28000c1e1100 */
[----:B------:R0:W4:Y:S01]  /*6080*/  LDG.E.U8 R4, desc[UR26][R4.64] ;  /* 0x0000001a04047981 */ /* 0x000122000c1e1100 */
[----:B------:R-:W-:-:S02]  /*6090*/  UMOV UR12, 0x1 ;  /* 0x00000001000c7882 */ /* 0x000fc40000000000 */
[----:B------:R-:W-:-:S04]  /*60a0*/  @!UP0 UIADD3 UR12, UPT, UPT, -UR12, 0x100000, URZ ;  /* 0x001000000c0c8890 */ /* 0x000fc8000fffe1ff */
[----:B------:R-:W-:Y:S02]  /*60b0*/  @!UP0 USHF.L.U32 UR13, UR12, 0xb, URZ ;  /* 0x0000000b0c0d8899 */ /* 0x000fe400080006ff */
[----:B------:R-:W-:Y:S01]  /*60c0*/  @!UP0 USHF.L.U32 UR12, UR12, 0x1, URZ ;  /* 0x000000010c0c8899 */ /* 0x000fe200080006ff */
[C---:B---3--:R-:W-:Y:S02]  /*60d0*/  LOP3.LUT R7, R2.reuse, 0x10, RZ, 0x3c, !PT ;  /* 0x0000001002077812 */ /* 0x048fe400078e3cff */
[C---:B-----5:R-:W-:Y:S02]  /*60e0*/  LOP3.LUT R9, R2.reuse, 0x30, RZ, 0x3c, !PT ;  /* 0x0000003002097812 */ /* 0x060fe400078e3cff */
[----:B0-----:R-:W-:Y:S01]  /*60f0*/  LOP3.LUT R5, R2, 0x20, RZ, 0x3c, !PT ;  /* 0x0000002002057812 */ /* 0x001fe200078e3cff */
[----:B------:R-:W-:Y:S01]  /*6100*/  VOTEU.ALL UP2, P1 ;  /* 0x0000000000ff7886 */ /* 0x000fe20000840000 */
[----:B--2---:R0:W-:Y:S04]  /*6110*/  STS.U8 [R2+UR14+0x5000], R21 ;  /* 0x0050001502007988 */ /* 0x0041e8000800000e */
[----:B----4-:R0:W-:Y:S04]  /*6120*/  STS.U8 [R2+UR14+0x5200], R25 ;  /* 0x0052001902007988 */ /* 0x0101e8000800000e */
        /* <DEDUP_REMOVED lines=30> */
[----:B------:R1:W-:Y:S06]  /*6310*/  MEMBAR.ALL.CTA ;  /* 0x0000000000007992 */ /* 0x0003ec0000008000 */
[----:B-1----:R-:W-:Y:S04]  /*6320*/  FENCE.VIEW.ASYNC.S ;  /* 0x00000000000073c6 */ /* 0x002fe80000000000 */
[----:B------:R-:W1:Y:S02]  /*6330*/  FENCE.VIEW.ASYNC.S ;  /* 0x00000000000073c6 */ /* 0x000e640000000000 */
[----:B-1----:R0:W1:Y:S02]  /*6340*/  @!UP2 SYNCS.EXCH.64 URZ, [UR14+0x7010], UR12 ;  /* 0x0070100c0effa5b2 */ /* 0x0020640008000100 */
[----:B-1----:R-:W-:Y:S06]  /*6350*/  BAR.SYNC.DEFER_BLOCKING 0x0 ;  /* 0x0000000000007b1d */ /* 0x002fec0000010000 */
[----:B0-----:R-:W-:Y:S05]  /*6360*/  BRA.U UP1, `(.L_x_12) ;  /* 0x00000001013c7547 */ /* 0x001fea000b800000 */
[----:B------:R-:W-:Y:S01]  /*6370*/  UIADD3 UR12, UPT, UPT, UR14, 0x7010, URZ ;  /* 0x000070100e0c7890 */ /* 0x000fe2000fffe0ff */
[----:B------:R-:W-:Y:S01]  /*6380*/  UMOV UR24, UR35 ;  /* 0x0000002300187c82 */ /* 0x000fe20008000000 */
[----:B------:R-:W-:Y:S01]  /*6390*/  UMOV UR25, 0x40004040 ;  /* 0x4000404000197882 */ /* 0x000fe20000000000 */
[----:B------:R-:W-:Y:S01]  /*63a0*/  UMOV UR22, UR4 ;  /* 0x0000000400167c82 */ /* 0x000fe20008000000 */
[----:B------:R-:W-:Y:S01]  /*63b0*/  UMOV UR23, 0x80004020 ;  /* 0x8000402000177882 */ /* 0x000fe20000000000 */
[----:B------:R-:W-:Y:S01]  /*63c0*/  UMOV UR28, 0x0 ;  /* 0x00000000001c7882 */ /* 0x000fe20000000000 */
[----:B------:R-:W-:Y:S01]  /*63d0*/  UMOV UR29, 0x8108010 ;  /* 0x08108010001d7882 */ /* 0x000fe20000000000 */
[----:B------:R-:W-:Y:S01]  /*63e0*/  UMOV UR13, URZ ;  /* 0x000000ff000d7c82 */ /* 0x000fe20008000000 */
[----:B------:R-:W-:Y:S01]  /*63f0*/  UMOV UR44, 0x0 ;  /* 0x00000000002c7882 */ /* 0x000fe20000000000 */
[----:B------:R-:W-:Y:S01]  /*6400*/  UMOV UR45, 0x8108010 ;  /* 0x08108010002d7882 */ /* 0x000fe20000000000 */
[----:B------:R0:W-:Y:S01]  /*6410*/  UTCQMMA gdesc[UR24], gdesc[UR22], tmem[UR17], tmem[UR28], idesc[UR29], !UPT ;  /* 0x00ff1c16180075ea */ /* 0x0001e2000f800311 */
[----:B------:R-:W-:Y:S01]  /*6420*/  UMOV UR12, UR12 ;  /* 0x0000000c000c7c82 */ /* 0x000fe20008000000 */
[----:B------:R0:W-:Y:S01]  /*6430*/  UTCQMMA gdesc[UR38], gdesc[UR40], tmem[UR17], tmem[UR44], idesc[UR45], UPT ;  /* 0x00ff2c28260075ea */ /* 0x0001e2000b800311 */
[----:B------:R0:W-:Y:S01]  /*6440*/  UTCBAR [UR12], URZ ;  /* 0x000000ff0c0073e9 */ /* 0x0001e200080000ff */
[----:B------:R-:W-:-:S02]  /*6450*/  NOP ;  /* 0x0000000000007918 */ /* 0x000fc40000000000 */
.L_x_12:
[----:B------:R-:W1:Y:S02]  /*6460*/  SYNCS.PHASECHK.TRANS64.TRYWAIT P2, [UR14+0x7010], RZ ;  /* 0x007010ffff0075a7 */ /* 0x000e64000804110e */
[----:B-1----:R-:W-:Y:S05]  /*6470*/  @!P2 BRA `(.L_x_13) ;  /* 0x0000005000e0a947 */ /* 0x002fea0003800000 */
.L_x_22:
[----:B------:R-:W-:Y:S01]  /*6480*/  BAR.SYNC.DEFER_BLOCKING 0x0 ;  /* 0x0000000000007b1d */ /* 0x000fe20000010000 */
[----:B------:R-:W-:Y:S01]  /*6490*/  IMAD.U32 R116, R116, -0x80000000, RZ ;  /* 0x8000000074747824 */ /* 0x000fe200078e00ff */
[----:B------:R-:W-:Y:S02]  /*64a0*/  USHF.R.S32.HI UR8, URZ, 0x1f, UR34 ;  /* 0x0000001fff087899 */ /* 0x000fe40008011422 */
[C---:B------:R-:W-:Y:S02]  /*64b0*/  IADD3 RZ, P3, PT, R80.reuse, UR34, RZ ;  /* 0x0000002250ff7c10 */ /* 0x040fe4000ff7e0ff */
[----:B------:R-:W-:Y:S01]  /*64c0*/  IADD3 R216, PT, PT, R80, UR34, RZ ;  /* 0x0000002250d87c10 */ /* 0x000fe2000fffe0ff */
[----:B------:R-:W1:Y:S01]  /*64d0*/  LDTM.x64 R4, tmem[UR16+0x40] ;  /* 0x00004010000479ee */ /* 0x000e620008340000 */
[----:B------:R-:W-:Y:S01]  /*64e0*/  IADD3.X R217, PT, PT, R81, UR8, RZ, P3, !PT ;  /* 0x0000000851d97c10 */ /* 0x000fe20009ffe4ff */
[----:B------:R-:W2:Y:S01]  /*64f0*/  @!P1 SYNCS.CCTL.IV [UR14+0x7010] ;  /* 0x00701000ff0099b1 */ /* 0x000ea2000800000e */
[----:B------:R-:W-:Y:S01]  /*6500*/  NOP ;  /* 0x0000000000007918 */ /* 0x000fe20000000000 */
[----:B-1----:R-:W-:Y:S01]  /*6510*/  FMUL R68, R4, UR43 ;  /* 0x0000002b04447c20 */ /* 0x002fe20008400000 */
[----:B------:R-:W-:Y:S01]  /*6520*/  FMUL R117, R5, UR43 ;  /* 0x0000002b05757c20 */ /* 0x000fe20008400000 */
[----:B------:R-:W-:Y:S01]  /*6530*/  FMUL R118, R6, UR43 ;  /* 0x0000002b06767c20 */ /* 0x000fe20008400000 */
[----:B------:R-:W-:Y:S01]  /*6540*/  FMUL R119, R7, UR43 ;  /* 0x0000002b07777c20 */ /* 0x000fe20008400000 */
[----:B------:R-:W-:Y:S01]  /*6550*/  FMUL R120, R8, UR43 ;  /* 0x0000002b08787c20 */ /* 0x000fe20008400000 */
[----:B--2---:R-:W1:Y:S02]  /*6560*/  SYNCS.PHASECHK.TRANS64.TRYWAIT P2, [UR18], R116 ;  /* 0x00000074ff0075a7 */ /* 0x004e640008041112 */
        /* <DEDUP_REMOVED lines=41> */
[----:B------:R-:W-:-:S04]  /*6800*/  FMUL R119, R35, UR43 ;  /* 0x0000002b23777c20 */ /* 0x000fc80008400000 */
        /* <DEDUP_REMOVED lines=16> */
[----:B------:R-:W-:-:S03]  /*6910*/  FMUL R119, R47, UR43 ;  /* 0x0000002b2f777c20 */ /* 0x000fc60008400000 */
[----:B------:R-:W-:Y:S01]  /*6920*/  FMNMX3 R68, R68, R117, R118, !PT ;  /* 0x0000007544447276 */ /* 0x000fe20007800076 */
[----:B------:R-:W-:Y:S01]  /*6930*/  FMUL R118, R48, UR43 ;  /* 0x0000002b30767c20 */ /* 0x000fe20008400000 */
[----:B-1----:R-:W-:Y:S06]  /*6940*/  @!P2 BRA `(.L_x_14) ;  /* 0x0000004c00b8a947 */ /* 0x002fec0003800000 */
.L_x_23:
[----:B------:R-:W-:Y:S01]  /*6950*/  FMUL R117, R50, UR43 ;  /* 0x0000002b32757c20 */ /* 0x000fe20008400000 */
[----:B------:R-:W-:Y:S01]  /*6960*/  FMUL R116, R49, UR43 ;  /* 0x0000002b31747c20 */ /* 0x000fe20008400000 */
[----:B------:R-:W-:Y:S01]  /*6970*/  FMNMX3 R68, R68, R119, R118, !PT ;  /* 0x0000007744447276 */ /* 0x000fe20007800076 */
[----:B------:R-:W2:Y:S01]  /*6980*/  LDG.E.U8 R216, desc[UR26][R216.64] ;  /* 0x0000001ad8d87981 */ /* 0x000ea2000c1e1100 */
[----:B------:R-:W-:Y:S02]  /*6990*/  IADD3 RZ, P2, PT, R78, UR34, RZ ;  /* 0x000000224eff7c10 */ /* 0x000fe4000ff5e0ff */
[----:B------:R-:W-:Y:S01]  /*69a0*/  FMNMX3 R68, R68, R116, R117, !PT ;  /* 0x0000007444447276 */ /* 0x000fe20007800075 */
[----:B------:R-:W-:Y:S01]  /*69b0*/  FMUL R117, R51, UR43 ;  /* 0x0000002b33757c20 */ /* 0x000fe20008400000 */
[----:B------:R-:W-:Y:S01]  /*69c0*/  FMUL R116, R52, UR43 ;  /* 0x0000002b34747c20 */ /* 0x000fe20008400000 */
[----:B------:R-:W-:Y:S01]  /*69d0*/  FMUL R119, R53, UR43 ;  /* 0x0000002b35777c20 */ /* 0x000fe20008400000 */
[----:B------:R-:W-:Y:S01]  /*69e0*/  FMUL R118, R54, UR43 ;  /* 0x0000002b36767c20 */ /* 0x000fe20008400000 */
[----:B------:R-:W-:Y:S01]  /*69f0*/  FMUL R121, R55, UR43 ;  /* 0x0000002b37797c20 */ /* 0x000fe20008400000 */
[----:B------:R-:W-:Y:S01]  /*6a00*/  FMUL R120, R56, UR43 ;  /* 0x0000002b38787c20 */ /* 0x000fe20008400000 */
[----:B------:R-:W-:-:S02]  /*6a10*/  FMNMX3 R68, R68, R117, R116, !PT ;  /* 0x0000007544447276 */ /* 0x000fc40007800074 */
[----:B------:R-:W-:Y:S02]  /*6a20*/  IADD3.X R233, PT, PT, R79, UR8, RZ, P2, !PT ;  /* 0x000000084fe97c10 */ /* 0x000fe400097fe4ff */
[----:B------:R-:W-:Y:S02]  /*6a30*/  FMNMX3 R68, R68, R119, R118, !PT ;  /* 0x0000007744447276 */ /* 0x000fe40007800076 */
[----:B------:R-:W-:Y:S02]  /*6a40*/  IADD3 RZ, P2, PT, R74, UR34, RZ ;  /* 0x000000224aff7c10 */ /* 0x000fe4000ff5e0ff */
[----:B------:R-:W-:Y:S01]  /*6a50*/  FMNMX3 R68, R68, R121, R120, !PT ;  /* 0x0000007944447276 */ /* 0x000fe20007800078 */
[----:B------:R-:W-:Y:S01]  /*6a60*/  FMUL R121, R57, UR43 ;  /* 0x0000002b39797c20 */ /* 0x000fe20008400000 */
[----:B------:R-:W-:Y:S01]  /*6a70*/  IADD3 R116, PT, PT, R74, UR34, RZ ;  /* 0x000000224a747c10 */ /* 0x000fe2000fffe0ff */
[----:B------:R-:W-:Y:S01]  /*6a80*/  FMUL R120, R58, UR43 ;  /* 0x0000002b3a787c20 */ /* 0x000fe20008400000 */
[----:B------:R-:W-:-:S02]  /*6a90*/  IADD3.X R117, PT, PT, R75, UR8, RZ, P2, !PT ;  /* 0x000000084b757c10 */ /* 0x000fc400097fe4ff */
[----:B------:R-:W-:Y:S02]  /*6aa0*/  IADD3 R118, P2, PT, R72, UR34, RZ ;  /* 0x0000002248767c10 */ /* 0x000fe4000ff5e0ff */
[----:B------:R-:W-:Y:S01]  /*6ab0*/  FMNMX3 R68, R68, R121, R120, !PT ;  /* 0x0000007944447276 */ /* 0x000fe20007800078 */
[----:B------:R1:W3:Y:S01]  /*6ac0*/  LDG.E.U8 R219, desc[UR26][R116.64] ;  /* 0x0000001a74db7981 */ /* 0x0002e2000c1e1100 */
[----:B------:R-:W-:Y:S01]  /*6ad0*/  FMUL R120, R60, UR43 ;  /* 0x0000002b3c787c20 */ /* 0x000fe20008400000 */
[----:B------:R-:W-:Y:S01]  /*6ae0*/  IADD3.X R119, PT, PT, R73, UR8, RZ, P2, !PT ;  /* 0x0000000849777c10 */ /* 0x000fe200097fe4ff */
[----:B------:R-:W-:Y:S01]  /*6af0*/  FMUL R121, R61, UR43 ;  /* 0x0000002b3d797c20 */ /* 0x000fe20008400000 */
[----:B------:R-:W-:Y:S02]  /*6b00*/  IADD3 RZ, P3, PT, R76, UR34, RZ ;  /* 0x000000224cff7c10 */ /* 0x000fe4000ff7e0ff */
[----:B------:R-:W-:Y:S01]  /*6b10*/  IADD3 R232, PT, PT, R78, UR34, RZ ;  /* 0x000000224ee87c10 */ /* 0x000fe2000fffe0ff */
[----:B------:R4:W5:Y:S01]  /*6b20*/  LDG.E.U8 R231, desc[UR26][R118.64] ;  /* 0x0000001a76e77981 */ /* 0x000962000c1e1100 */
[----:B------:R-:W-:Y:S01]  /*6b30*/  IADD3 R228, PT, PT, R76, UR34, RZ ;  /* 0x000000224ce47c10 */ /* 0x000fe2000fffe0ff */
[----:B-1----:R-:W-:Y:S01]  /*6b40*/  FMUL R117, R59, UR43 ;  /* 0x0000002b3b757c20 */ /* 0x002fe20008400000 */
[----:B------:R-:W-:Y:S01]  /*6b50*/  FMUL R116, R62, UR43 ;  /* 0x0000002b3e747c20 */ /* 0x000fe20008400000 */
[----:B------:R-:W-:Y:S01]  /*6b60*/  IADD3 R162, P2, PT, R70, UR34, RZ ;  /* 0x0000002246a27c10 */ /* 0x000fe2000ff5e0ff */
[----:B------:R-:W-:Y:S01]  /*6b70*/  FMUL R122, R67, UR43 ;  /* 0x0000002b437a7c20 */ /* 0x000fe20008400000 */
[----:B------:R-:W-:Y:S01]  /*6b80*/  IADD3.X R229, PT, PT, R77, UR8, RZ, P3, !PT ;  /* 0x000000084de57c10 */ /* 0x000fe20009ffe4ff */
[----:B0-----:R-:W-:Y:S01]  /*6b90*/  USHF.R.S32.HI UR12, URZ, 0x1f, UR34 ;  /* 0x0000001fff0c7899 */ /* 0x001fe20008011422 */
[----:B------:R-:W-:Y:S01]  /*6ba0*/  FMNMX3 R68, R68, R117, R120, !PT ;  /* 0x0000007544447276 */ /* 0x000fe20007800078 */
[----:B----4-:R-:W-:Y:S01]  /*6bb0*/  FMUL R119, R64, UR43 ;  /* 0x0000002b40777c20 */ /* 0x010fe20008400000 */
[----:B------:R-:W-:Y:S01]  /*6bc0*/  IADD3.X R163, PT, PT, R71, UR8, RZ, P2, !PT ;  /* 0x0000000847a37c10 */ /* 0x000fe200097fe4ff */
[----:B------:R-:W4:Y:S01]  /*6bd0*/  LDG.E.U8 R232, desc[UR26][R232.64] ;  /* 0x0000001ae8e87981 */ /* 0x000f22000c1e1100 */
[----:B------:R-:W-:Y:S01]  /*6be0*/  FMNMX3 R118, R68, R121, R116, !PT ;  /* 0x0000007944767276 */ /* 0x000fe20007800074 */
[----:B------:R-:W-:Y:S01]  /*6bf0*/  FMUL R68, R63, UR43 ;  /* 0x0000002b3f447c20 */ /* 0x000fe20008400000 */
[----:B------:R-:W-:-:S02]  /*6c00*/  IADD3 RZ, P2, PT, R158, UR34, RZ ;  /* 0x000000229eff7c10 */ /* 0x000fc4000ff5e0ff */
[----:B------:R-:W-:Y:S01]  /*6c10*/  IADD3 R198, P3, PT, R154, UR34, RZ ;  /* 0x000000229ac67c10 */ /* 0x000fe2000ff7e0ff */
[----:B------:R-:W-:Y:S01]  /*6c20*/  VIADD R120, R156, UR34 ;  /* 0x000000229c787c36 */ /* 0x000fe20008000000 */
[----:B------:R-:W-:Y:S01]  /*6c30*/  FMNMX3 R118, R118, R68, R119, !PT ;  /* 0x0000004476767276 */ /* 0x000fe20007800077 */
[----:B------:R-:W-:Y:S01]  /*6c40*/  FMUL R68, R65, UR43 ;  /* 0x0000002b41447c20 */ /* 0x000fe20008400000 */
[----:B------:R-:W-:Y:S01]  /*6c50*/  FMUL R119, R66, UR43 ;  /* 0x0000002b42777c20 */ /* 0x000fe20008400000 */
[----:B------:R-:W-:Y:S01]  /*6c60*/  IADD3.X R117, PT, PT, R159, UR8, RZ, P2, !PT ;  /* 0x000000089f757c10 */ /* 0x000fe200097fe4ff */
[----:B------:R-:W2:Y:S01]  /*6c70*/  LDG.E.U8 R162, desc[UR26][R162.64] ;  /* 0x0000001aa2a27981 */ /* 0x000ea2000c1e1100 */
[----:B------:R-:W-:Y:S02]  /*6c80*/  IADD3 RZ, P2, PT, R166, UR34, RZ ;  /* 0x00000022a6ff7c10 */ /* 0x000fe4000ff5e0ff */
[----:B------:R-:W-:Y:S01]  /*6c90*/  FMNMX3 R68, R118, R68, R119, !PT ;  /* 0x0000004476447276 */ /* 0x000fe20007800077 */
[----:B------:R-:W2:Y:S01]  /*6ca0*/  LDG.E.U8 R228, desc[UR26][R228.64] ;  /* 0x0000001ae4e47981 */ /* 0x000ea2000c1e1100 */
[----:B------:R-:W-:-:S02]  /*6cb0*/  IADD3.X R199, PT, PT, R155, UR8, RZ, P3, !PT ;  /* 0x000000089bc77c10 */ /* 0x000fc40009ffe4ff */
[----:B------:R-:W-:Y:S02]  /*6cc0*/  FMNMX3 R68, R68, R122, R197, !PT ;  /* 0x0000007a44447276 */ /* 0x000fe400078000c5 */
[----:B------:R-:W-:Y:S01]  /*6cd0*/  IADD3 RZ, P3, PT, R156, UR34, RZ ;  /* 0x000000229cff7c10 */ /* 0x000fe2000ff7e0ff */
[----:B------:R-:W2:Y:S01]  /*6ce0*/  LDG.E.U8 R198, desc[UR26][R198.64] ;  /* 0x0000001ac6c67981 */ /* 0x000ea2000c1e1100 */
[----:B------:R-:W-:Y:S02]  /*6cf0*/  IADD3.X R119, PT, PT, R167, UR8, RZ, P2, !PT ;  /* 0x00000008a7777c10 */ /* 0x000fe400097fe4ff */
[----:B------:R-:W-:Y:S01]  /*6d00*/  IADD3 R122, P2, PT, R170, UR34, RZ ;  /* 0x00000022aa7a7c10 */ /* 0x000fe2000ff5e0ff */
[----:B------:R-:W-:Y:S01]  /*6d10*/  FFMA R5, R5, UR43, -R68 ;  /* 0x0000002b05057c23 */ /* 0x000fe20008000844 */
[----:B------:R-:W-:Y:S02]  /*6d20*/  IADD3.X R121, PT, PT, R157, UR8, RZ, P3, !PT ;  /* 0x000000089d797c10 */ /* 0x000fe40009ffe4ff */
[----:B------:R-:W-:-:S02]  /*6d30*/  IADD3.X R123, PT, PT, R171, UR8, RZ, P2, !PT ;  /* 0x00000008ab7b7c10 */ /* 0x000fc400097fe4ff */
[----:B------:R-:W-:Y:S01]  /*6d40*/  IADD3 RZ, P3, PT, R164, UR34, RZ ;  /* 0x00000022a4ff7c10 */ /* 0x000fe2000ff7e0ff */
[----:B------:R-:W-:Y:S01]  /*6d50*/  FMUL R161, R5, 1.4426950216293334961 ;  /* 0x3fb8aa3b05a17820 */ /* 0x000fe20000400000 */
[----:B------:R-:W-:Y:S01]  /*6d60*/  IADD3 R222, P2, PT, R174, UR34, RZ ;  /* 0x00000022aede7c10 */ /* 0x000fe2000ff5e0ff */
[----:B------:R0:W2:Y:S01]  /*6d70*/  LDG.E.U8 R187, desc[UR26][R120.64] ;  /* 0x0000001a78bb7981 */ /* 0x0000a2000c1e1100 */
[--C-:B------:R-:W-:Y:S02]  /*6d80*/  FFMA R5, R6, UR43, -R68.reuse ;  /* 0x0000002b06057c23 */ /* 0x100fe40008000844 */
[----:B------:R-:W-:Y:S02]  /*6d90*/  IADD3.X R223, PT, PT, R175, UR8, RZ, P2, !PT ;  /* 0x00000008afdf7c10 */ /* 0x000fe400097fe4ff */
[----:B------:R-:W-:Y:S02]  /*6da0*/  IADD3 R118, PT, PT, R166, UR34, RZ ;  /* 0x00000022a6767c10 */ /* 0x000fe4000fffe0ff */
[----:B------:R-:W-:Y:S01]  /*6db0*/  IADD3 R116, PT, PT, R158, UR34, RZ ;  /* 0x000000229e747c10 */ /* 0x000fe2000fffe0ff */
[--C-:B------:R-:W-:Y:S01]  /*6dc0*/  FFMA R9, R9, UR43, -R68.reuse ;  /* 0x0000002b09097c23 */ /* 0x100fe20008000844 */
[----:B------:R-:W-:Y:S01]  /*6dd0*/  IADD3 R6, P2, PT, R192, UR34, RZ ;  /* 0x00000022c0067c10 */ /* 0x000fe2000ff5e0ff */
[--C-:B------:R-:W-:Y:S01]  /*6de0*/  FFMA R10, R10, UR43, -R68.reuse ;  /* 0x0000002b0a0a7c23 */ /* 0x100fe20008000844 */
[----:B0-----:R-:W-:Y:S01]  /*6df0*/  IADD3.X R121, PT, PT, R165, UR8, RZ, P3, !PT ;  /* 0x00000008a5797c10 */ /* 0x001fe20009ffe4ff */
[----:B------:R-:W-:Y:S01]  /*6e00*/  FMUL R196, R5, 1.4426950216293334961 ;  /* 0x3fb8aa3b05c47820 */ /* 0x000fe20000400000 */
[----:B------:R-:W-:Y:S01]  /*6e10*/  IADD3 R220, P3, PT, R168, UR34, RZ ;  /* 0x00000022a8dc7c10 */ /* 0x000fe2000ff7e0ff */
[----:B------:R-:W-:Y:S01]  /*6e20*/  FFMA R5, R7, UR43, -R68 ;  /* 0x0000002b07057c23 */ /* 0x000fe20008000844 */
[----:B------:R-:W-:Y:S01]  /*6e30*/  IADD3.X R7, PT, PT, R193, UR12, RZ, P2, !PT ;  /* 0x0000000cc1077c10 */ /* 0x000fe200097fe4ff */
[----:B------:R0:W2:Y:S01]  /*6e40*/  LDG.E.U8 R186, desc[UR26][R118.64] ;  /* 0x0000001a76ba7981 */ /* 0x0000a2000c1e1100 */
[----:B------:R-:W-:-:S02]  /*6e50*/  IADD3.X R221, PT, PT, R169, UR8, RZ, P3, !PT ;  /* 0x00000008a9dd7c10 */ /* 0x000fc40009ffe4ff */
[----:B------:R-:W-:Y:S01]  /*6e60*/  IADD3 R234, P3, PT, R172, UR34, RZ ;  /* 0x00000022acea7c10 */ /* 0x000fe2000ff7e0ff */
[----:B------:R1:W2:Y:S01]  /*6e70*/  LDG.E.U8 R163, desc[UR26][R116.64] ;  /* 0x0000001a74a37981 */ /* 0x0002a2000c1e1100 */
[----:B------:R-:W-:Y:S02]  /*6e80*/  IADD3 RZ, P2, PT, R178, UR34, RZ ;  /* 0x00000022b2ff7c10 */ /* 0x000fe4000ff5e0ff */
[----:B------:R-:W-:Y:S01]  /*6e90*/  IADD3 R120, PT, PT, R164, UR34, RZ ;  /* 0x00000022a4787c10 */ /* 0x000fe2000fffe0ff */
[----:B------:R1:W2:Y:S01]  /*6ea0*/  LDG.E.U8 R220, desc[UR26][R220.64] ;  /* 0x0000001adcdc7981 */ /* 0x0002a2000c1e1100 */
[----:B------:R-:W-:Y:S02]  /*6eb0*/  IADD3.X R235, PT, PT, R173, UR8, RZ, P3, !PT ;  /* 0x00000008adeb7c10 */ /* 0x000fe40009ffe4ff */
[----:B0-----:R-:W-:Y:S01]  /*6ec0*/  IADD3 R118, PT, PT, R178, UR34, RZ ;  /* 0x00000022b2767c10 */ /* 0x001fe2000fffe0ff */
[----:B------:R0:W2:Y:S01]  /*6ed0*/  LDG.E.U8 R230, desc[UR26][R120.64] ;  /* 0x0000001a78e67981 */ /* 0x0000a2000c1e1100 */
[----:B------:R-:W-:-:S02]  /*6ee0*/  IADD3.X R119, PT, PT, R179, UR8, RZ, P2, !PT ;  /* 0x00000008b3777c10 */ /* 0x000fc400097fe4ff */
[----:B-1----:R-:W-:Y:S01]  /*6ef0*/  IADD3 R116, P3, PT, R176, UR34, RZ ;  /* 0x00000022b0747c10 */ /* 0x002fe2000ff7e0ff */
[--C-:B------:R-:W-:Y:S01]  /*6f00*/  FFMA R12, R12, UR43, -R68.reuse ;  /* 0x0000002b0c0c7c23 */ /* 0x100fe20008000844 */
[----:B------:R-:W-:Y:S01]  /*6f10*/  IADD3 RZ, P2, PT, R180, UR34, RZ ;  /* 0x00000022b4ff7c10 */ /* 0x000fe2000ff5e0ff */
[----:B------:R-:W-:Y:S01]  /*6f20*/  FMUL R221, R5, 1.4426950216293334961 ;  /* 0x3fb8aa3b05dd7820 */ /* 0x000fe20000400000 */
[----:B------:R-:W-:Y:S01]  /*6f30*/  IADD3.X R117, PT, PT, R177, UR12, RZ, P3, !PT ;  /* 0x0000000cb1757c10 */ /* 0x000fe20009ffe4ff */
[----:B------:R1:W2:Y:S01]  /*6f40*/  LDG.E.U8 R160, desc[UR26][R122.64] ;  /* 0x0000001a7aa07981 */ /* 0x0002a2000c1e1100 */
[----:B------:R-:W-:Y:S01]  /*6f50*/  IADD3.X R227, PT, PT, R181, UR8, RZ, P2, !PT ;  /* 0x00000008b5e37c10 */ /* 0x000fe200097fe4ff */
[----:B0-----:R-:W-:Y:S01]  /*6f60*/  FMUL R120, R9, 1.4426950216293334961 ;  /* 0x3fb8aa3b09787820 */ /* 0x001fe20000400000 */
[----:B------:R-:W-:Y:S01]  /*6f70*/  IADD3 RZ, P3, PT, R184, UR34, RZ ;  /* 0x00000022b8ff7c10 */ /* 0x000fe2000ff7e0ff */
[----:B------:R0:W2:Y:S01]  /*6f80*/  LDG.E.U8 R9, desc[UR26][R118.64] ;  /* 0x0000001a76097981 */ /* 0x0000a2000c1e1100 */
[--C-:B------:R-:W-:Y:S01]  /*6f90*/  FFMA R5, R8, UR43, -R68.reuse ;  /* 0x0000002b08057c23 */ /* 0x100fe20008000844 */
[----:B------:R-:W-:Y:S01]  /*6fa0*/  FMUL R10, R10, 1.4426950216293334961 ;  /* 0x3fb8aa3b0a0a7820 */ /* 0x000fe20000400000 */
[----:B------:R-:W-:Y:S01]  /*6fb0*/  FFMA R13, R13, UR43, -R68 ;  /* 0x0000002b0d0d7c23 */ /* 0x000fe20008000844 */
[----:B------:R0:W2:Y:S01]  /*6fc0*/  LDG.E.U8 R8, desc[UR26][R6.64] ;  /* 0x0000001a06087981 */ /* 0x0000a2000c1e1100 */
[----:B-1----:R-:W-:-:S03]  /*6fd0*/  IADD3.X R123, PT, PT, R185, UR8, RZ, P3, !PT ;  /* 0x00000008b97b7c10 */ /* 0x002fc60009ffe4ff */
[----:B------:R1:W2:Y:S01]  /*6fe0*/  LDG.E.U8 R233, desc[UR26][R222.64] ;  /* 0x0000001adee97981 */ /* 0x0002a2000c1e1100 */
[----:B0-----:R-:W-:-:S03]  /*6ff0*/  IADD3 R118, P2, PT, R182, UR34, RZ ;  /* 0x00000022b6767c10 */ /* 0x001fc6000ff5e0ff */
[----:B------:R-:W2:Y:S01]  /*7000*/  LDG.E.U8 R234, desc[UR26][R234.64] ;  /* 0x0000001aeaea7981 */ /* 0x000ea2000c1e1100 */
[----:B------:R0:W-:Y:S01]  /*7010*/  MUFU.EX2 R6, R120 ;  /* 0x0000007800067308 */ /* 0x0001e20000000800 */
[----:B------:R-:W-:Y:S01]  /*7020*/  IADD3.X R119, PT, PT, R183, UR8, RZ, P2, !PT ;  /* 0x00000008b7777c10 */ /* 0x000fe200097fe4ff */
[----:B------:R-:W-:Y:S01]  /*7030*/  FMUL R7, R12, 1.4426950216293334961 ;  /* 0x3fb8aa3b0c077820 */ /* 0x000fe20000400000 */
[----:B------:R-:W-:Y:S02]  /*7040*/  IADD3 R12, P2, PT, R194, UR34, RZ ;  /* 0x00000022c20c7c10 */ /* 0x000fe4000ff5e0ff */
[----:B------:R-:W-:Y:S01]  /*7050*/  IADD3 R122, PT, PT, R184, UR34, RZ ;  /* 0x00000022b87a7c10 */ /* 0x000fe2000fffe0ff */
[----:B------:R-:W-:Y:S01]  /*7060*/  FFMA R14, R14, UR43, -R68 ;  /* 0x0000002b0e0e7c23 */ /* 0x000fe20008000844 */
[----:B------:R-:W2:Y:S01]  /*7070*/  LDG.E.U8 R238, desc[UR26][R118.64] ;  /* 0x0000001a76ee7981 */ /* 0x000ea2000c1e1100 */
[----:B0-----:R-:W-:Y:S01]  /*7080*/  IADD3 R120, P3, PT, R190, UR34, RZ ;  /* 0x00000022be787c10 */ /* 0x001fe2000ff7e0ff */
[----:B-1----:R0:W-:Y:S02]  /*7090*/  MUFU.EX2 R223, R10 ;  /* 0x0000000a00df7308 */ /* 0x0021e40000000800 */
[----:B------:R1:W2:Y:S01]  /*70a0*/  LDG.E.U8 R235, desc[UR26][R116.64] ;  /* 0x0000001a74eb7981 */ /* 0x0002a2000c1e1100 */
[----:B------:R-:W-:-:S02]  /*70b0*/  IADD3.X R121, PT, PT, R191, UR8, RZ, P3, !PT ;  /* 0x00000008bf797c10 */ /* 0x000fc40009ffe4ff */
[----:B------:R-:W-:Y:S01]  /*70c0*/  IADD3 RZ, P3, PT, R202, UR34, RZ ;  /* 0x00000022caff7c10 */ /* 0x000fe2000ff7e0ff */
[----:B------:R1:W2:Y:S01]  /*70d0*/  LDG.E.U8 R236, desc[UR26][R122.64] ;  /* 0x0000001a7aec7981 */ /* 0x0002a2000c1e1100 */
[----:B0-----:R-:W-:Y:S01]  /*70e0*/  FMUL R10, R13, 1.4426950216293334961 ;  /* 0x3fb8aa3b0d0a7820 */ /* 0x001fe20000400000 */
[----:B------:R-:W-:Y:S01]  /*70f0*/  IADD3.X R13, PT, PT, R195, UR8, RZ, P2, !PT ;  /* 0x00000008c30d7c10 */ /* 0x000fe200097fe4ff */
[----:B------:R-:W-:Y:S01]  /*7100*/  FMUL R14, R14, 1.4426950216293334961 ;  /* 0x3fb8aa3b0e0e7820 */ /* 0x000fe20000400000 */
[----:B-1----:R-:W-:Y:S01]  /*7110*/  IADD3 R116, P4, PT, R188, UR34, RZ ;  /* 0x00000022bc747c10 */ /* 0x002fe2000ff9e0ff */
[----:B------:R-:W2:Y:S01]  /*7120*/  LDG.E.U8 R239, desc[UR26][R120.64] ;  /* 0x0000001a78ef7981 */ /* 0x000ea2000c1e1100 */
[C---:B------:R-:W-:Y:S02]  /*7130*/  IADD3 RZ, P2, PT, R200.reuse, UR34, RZ ;  /* 0x00000022c8ff7c10 */ /* 0x040fe4000ff5e0ff */
[----:B------:R-:W-:Y:S01]  /*7140*/  IADD3.X R117, PT, PT, R189, UR8, RZ, P4, !PT ;  /* 0x00000008bd757c10 */ /* 0x000fe2000a7fe4ff */
[----:B------:R0:W2:Y:S01]  /*7150*/  LDG.E.U8 R240, desc[UR26][R12.64] ;  /* 0x0000001a0cf07981 */ /* 0x0000a2000c1e1100 */
[----:B------:R-:W-:-:S02]  /*7160*/  IADD3 R118, PT, PT, R200, UR34, RZ ;  /* 0x00000022c8767c10 */ /* 0x000fc4000fffe0ff */
[----:B------:R-:W-:Y:S01]  /*7170*/  IADD3.X R119, PT, PT, R201, UR8, RZ, P2, !PT ;  /* 0x00000008c9777c10 */ /* 0x000fe200097fe4ff */
[----:B------:R1:W2:Y:S01]  /*7180*/  LDG.E.U8 R241, desc[UR26][R116.64] ;  /* 0x0000001a74f17981 */ /* 0x0002a2000c1e1100 */
[----:B------:R-:W-:Y:S02]  /*7190*/  IADD3.X R123, PT, PT, R203, UR8, RZ, P3, !PT ;  /* 0x00000008cb7b7c10 */ /* 0x000fe40009ffe4ff */
[----:B------:R-:W-:Y:S02]  /*71a0*/  IADD3 RZ, P4, PT, R206, UR34, RZ ;  /* 0x00000022ceff7c10 */ /* 0x000fe4000ff9e0ff */
[----:B------:R-:W-:Y:S01]  /*71b0*/  IADD3 RZ, P3, PT, R214, UR34, RZ ;  /* 0x00000022d6ff7c10 */ /* 0x000fe2000ff7e0ff */
[--C-:B0-----:R-:W-:Y:S01]  /*71c0*/  FFMA R12, R17, UR43, -R68.reuse ;  /* 0x0000002b110c7c23 */ /* 0x101fe20008000844 */
[----:B------:R-:W-:Y:S01]  /*71d0*/  VIADD R226, R180, UR34 ;  /* 0x00000022b4e27c36 */ /* 0x000fe20008000000 */
[----:B------:R0:W2:Y:S01]  /*71e0*/  LDG.E.U8 R17, desc[UR26][R118.64] ;  /* 0x0000001a76117981 */ /* 0x0000a2000c1e1100 */
[----:B------:R-:W-:Y:S01]  /*71f0*/  IADD3.X R13, PT, PT, R215, UR8, RZ, P3, !PT ;  /* 0x00000008d70d7c10 */ /* 0x000fe20009ffe4ff */
[----:B------:R0:W-:Y:S01]  /*7200*/  MUFU.EX2 R225, R14 ;  /* 0x0000000e00e17308 */ /* 0x0001e20000000800 */
[----:B-1----:R-:W-:Y:S01]  /*7210*/  IADD3 R116, PT, PT, R206, UR34, RZ ;  /* 0x00000022ce747c10 */ /* 0x002fe2000fffe0ff */
[--C-:B------:R-:W-:Y:S01]  /*7220*/  FFMA R18, R18, UR43, -R68.reuse ;  /* 0x0000002b12127c23 */ /* 0x100fe20008000844 */
[----:B------:R-:W-:Y:S01]  /*7230*/  IADD3.X R117, PT, PT, R207, UR8, RZ, P4, !PT ;  /* 0x00000008cf757c10 */ /* 0x000fe2000a7fe4ff */
[--C-:B------:R-:W-:Y:S01]  /*7240*/  FFMA R11, R11, UR43, -R68.reuse ;  /* 0x0000002b0b0b7c23 */ /* 0x100fe20008000844 */
[----:B------:R-:W-:Y:S01]  /*7250*/  IADD3 R120, P2, PT, R204, UR34, RZ ;  /* 0x00000022cc787c10 */ /* 0x000fe2000ff5e0ff */
[--C-:B------:R-:W-:Y:S01]  /*7260*/  FFMA R15, R15, UR43, -R68.reuse ;  /* 0x0000002b0f0f7c23 */ /* 0x100fe20008000844 */
[----:B------:R-:W-:Y:S01]  /*7270*/  IADD3 R122, PT, PT, R202, UR34, RZ ;  /* 0x00000022ca7a7c10 */ /* 0x000fe2000fffe0ff */
[----:B------:R1:W2:Y:S01]  /*7280*/  LDG.E.U8 R242, desc[UR26][R116.64] ;  /* 0x0000001a74f27981 */ /* 0x0002a2000c1e1100 */
[----:B0-----:R-:W-:Y:S01]  /*7290*/  IADD3 R118, P3, PT, R210, UR34, RZ ;  /* 0x00000022d2767c10 */ /* 0x001fe2000ff7e0ff */
[----:B------:R-:W-:Y:S01]  /*72a0*/  FMUL R14, R12, 1.4426950216293334961 ;  /* 0x3fb8aa3b0c0e7820 */ /* 0x000fe20000400000 */
[----:B------:R-:W-:Y:S01]  /*72b0*/  VIADD R12, R214, UR34 ;  /* 0x00000022d60c7c36 */ /* 0x000fe20008000000 */
[----:B------:R-:W-:Y:S01]  /*72c0*/  IADD3.X R121, PT, PT, R205, UR8, RZ, P2, !PT ;  /* 0x00000008cd797c10 */ /* 0x000fe200097fe4ff */
[--C-:B------:R-:W-:Y:S01]  /*72d0*/  FFMA R20, R20, UR43, -R68.reuse ;  /* 0x0000002b14147c23 */ /* 0x100fe20008000844 */
[----:B------:R-:W-:Y:S01]  /*72e0*/  IADD3.X R119, PT, PT, R211, UR8, RZ, P3, !PT ;  /* 0x00000008d3777c10 */ /* 0x000fe20009ffe4ff */
[----:B------:R-:W-:Y:S01]  /*72f0*/  FFMA R21, R21, UR43, -R68 ;  /* 0x0000002b15157c23 */ /* 0x000fe20008000844 */
[----:B------:R0:W2:Y:S01]  /*7300*/  LDG.E.U8 R237, desc[UR26][R226.64] ;  /* 0x0000001ae2ed7981 */ /* 0x0000a2000c1e1100 */
[----:B------:R-:W-:-:S02]  /*7310*/  IADD3 RZ, P3, PT, R212, UR34, RZ ;  /* 0x00000022d4ff7c10 */ /* 0x000fc4000ff7e0ff */
[----:B-1----:R-:W-:Y:S01]  /*7320*/  IADD3 R116, P2, PT, R208, UR34, RZ ;  /* 0x00000022d0747c10 */ /* 0x002fe2000ff5e0ff */
[----:B------:R1:W2:Y:S01]  /*7330*/  LDG.E.U8 R243, desc[UR26][R122.64] ;  /* 0x0000001a7af37981 */ /* 0x0002a2000c1e1100 */
[----:B------:R-:W-:Y:S01]  /*7340*/  FMUL R11, R11, 1.4426950216293334961 ;  /* 0x3fb8aa3b0b0b7820 */ /* 0x000fe20000400000 */
[----:B------:R-:W-:Y:S01]  /*7350*/  FMUL R15, R15, 1.4426950216293334961 ;  /* 0x3fb8aa3b0f0f7820 */ /* 0x000fe20000400000 */
[----:B------:R-:W-:Y:S01]  /*7360*/  FFMA R16, R16, UR43, -R68 ;  /* 0x0000002b10107c23 */ /* 0x000fe20008000844 */
[----:B------:R-:W2:Y:S01]  /*7370*/  LDG.E.U8 R245, desc[UR26][R120.64] ;  /* 0x0000001a78f57981 */ /* 0x000ea2000c1e1100 */
[----:B0-----:R-:W-:-:S03]  /*7380*/  FMUL R227, R18, 1.4426950216293334961 ;  /* 0x3fb8aa3b12e37820 */ /* 0x001fc60000400000 */
[----:B------:R0:W2:Y:S01]  /*7390*/  LDG.E.U8 R18, desc[UR26][R12.64] ;  /* 0x0000001a0c127981 */ /* 0x0000a2000c1e1100 */
[----:B------:R-:W-:Y:S01]  /*73a0*/  IADD3.X R117, PT, PT, R209, UR8, RZ, P2, !PT ;  /* 0x00000008d1757c10 */ /* 0x000fe200097fe4ff */
[----:B-1----:R-:W-:Y:S01]  /*73b0*/  FMUL R122, R20, 1.4426950216293334961 ;  /* 0x3fb8aa3b147a7820 */ /* 0x002fe20000400000 */
[----:B------:R-:W-:Y:S01]  /*73c0*/  IADD3 R20, PT, PT, R212, UR34, RZ ;  /* 0x00000022d4147c10 */ /* 0x000fe2000fffe0ff */
[----:B------:R1:W-:Y:S01]  /*73d0*/  MUFU.EX2 R224, R11 ;  /* 0x0000000b00e07308 */ /* 0x0003e20000000800 */
[----:B------:R-:W2:Y:S01]  /*73e0*/  LDG.E.U8 R244, desc[UR26][R118.64] ;  /* 0x0000001a76f47981 */ /* 0x000ea2000c1e1100 */
[----:B0-----:R-:W-:Y:S01]  /*73f0*/  FMUL R13, R21, 1.4426950216293334961 ;  /* 0x3fb8aa3b150d7820 */ /* 0x001fe20000400000 */
[----:B------:R-:W-:-:S05]  /*7400*/  IADD3.X R21, PT, PT, R213, UR8, RZ, P3, !PT ;  /* 0x00000008d5157c10 */ /* 0x000fca0009ffe4ff */
[----:B------:R0:W-:Y:S01]  /*7410*/  MUFU.EX2 R226, R15 ;  /* 0x0000000f00e27308 */ /* 0x0001e20000000800 */
[----:B-1----:R-:W-:Y:S02]  /*7420*/  FMUL R11, R16, 1.4426950216293334961 ;  /* 0x3fb8aa3b100b7820 */ /* 0x002fe40000400000 */
[----:B------:R1:W2:Y:S04]  /*7430*/  LDG.E.U8 R16, desc[UR26][R20.64] ;  /* 0x0000001a14107981 */ /* 0x0002a8000c1e1100 */
[----:B0-----:R0:W2:Y:S01]  /*7440*/  LDG.E.U8 R15, desc[UR26][R116.64] ;  /* 0x0000001a740f7981 */ /* 0x0010a2000c1e1100 */
[----:B------:R-:W-:-:S04]  /*7450*/  FFMA R4, R4, UR43, -R68 ;  /* 0x0000002b04047c23 */ /* 0x000fc80008000844 */
[----:B------:R-:W-:Y:S01]  /*7460*/  FMUL R4, R4, 1.4426950216293334961 ;  /* 0x3fb8aa3b04047820 */ /* 0x000fe20000400000 */
[----:B------:R-:W-:Y:S01]  /*7470*/  MUFU.EX2 R161, R161 ;  /* 0x000000a100a17308 */ /* 0x000fe20000000800 */
[----:B------:R-:W-:-:S07]  /*7480*/  FMUL R5, R5, 1.4426950216293334961 ;  /* 0x3fb8aa3b05057820 */ /* 0x000fce0000400000 */
[----:B------:R-:W0:Y:S08]  /*7490*/  MUFU.EX2 R4, R4 ;  /* 0x0000000400047308 */ /* 0x000e300000000800 */
[----:B------:R-:W0:Y:S01]  /*74a0*/  MUFU.EX2 R196, R196 ;  /* 0x000000c400c47308 */ /* 0x000e220000000800 */
[--C-:B------:R-:W-:Y:S01]  /*74b0*/  FFMA R22, R22, UR43, -R68.reuse ;  /* 0x0000002b16167c23 */ /* 0x100fe20008000844 */
[--C-:B------:R-:W-:Y:S01]  /*74c0*/  FFMA R29, R29, UR43, -R68.reuse ;  /* 0x0000002b1d1d7c23 */ /* 0x100fe20008000844 */
[----:B------:R-:W-:-:S05]  /*74d0*/  FFMA R25, R25, UR43, -R68 ;  /* 0x0000002b19197c23 */ /* 0x000fca0008000844 */
[----:B------:R-:W0:Y:S01]  /*74e0*/  MUFU.EX2 R221, R221 ;  /* 0x000000dd00dd7308 */ /* 0x000e220000000800 */
[--C-:B------:R-:W-:Y:S01]  /*74f0*/  FFMA R26, R26, UR43, -R68.reuse ;  /* 0x0000002b1a1a7c23 */ /* 0x100fe20008000844 */
[----:B------:R-:W-:Y:S01]  /*7500*/  FFMA R27, R27, UR43, -R68 ;  /* 0x0000002b1b1b7c23 */ /* 0x000fe20008000844 */
[----:B------:R-:W-:Y:S01]  /*7510*/  FMUL R229, R22, 1.4426950216293334961 ;  /* 0x3fb8aa3b16e57820 */ /* 0x000fe20000400000 */
[----:B-1----:R-:W-:-:S04]  /*7520*/  FMUL R21, R29, 1.4426950216293334961 ;  /* 0x3fb8aa3b1d157820 */ /* 0x002fc80000400000 */
[----:B------:R-:W1:Y:S01]  /*7530*/  MUFU.EX2 R5, R5 ;  /* 0x0000000500057308 */ /* 0x000e620000000800 */
[--C-:B------:R-:W-:Y:S01]  /*7540*/  FFMA R30, R30, UR43, -R68.reuse ;  /* 0x0000002b1e1e7c23 */ /* 0x100fe20008000844 */
[----:B------:R-:W-:Y:S01]  /*7550*/  FMUL R22, R25, 1.4426950216293334961 ;  /* 0x3fb8aa3b19167820 */ /* 0x000fe20000400000 */
[----:B0-----:R-:W-:Y:S01]  /*7560*/  FADD R29, R4, R161 ;  /* 0x000000a1041d7221 */ /* 0x001fe20000000000 */
[----:B------:R-:W-:Y:S01]  /*7570*/  FMUL R25, R26, 1.4426950216293334961 ;  /* 0x3fb8aa3b1a197820 */ /* 0x000fe20000400000 */
[----:B------:R-:W-:Y:S01]  /*7580*/  FMUL R26, R27, 1.4426950216293334961 ;  /* 0x3fb8aa3b1b1a7820 */ /* 0x000fe20000400000 */
[----:B------:R-:W-:Y:S01]  /*7590*/  FMUL R27, R30, 1.4426950216293334961 ;  /* 0x3fb8aa3b1e1b7820 */ /* 0x000fe20000400000 */
[----:B------:R-:W-:Y:S01]  /*75a0*/  FADD R30, R196, R29 ;  /* 0x0000001dc41e7221 */ /* 0x000fe20000000000 */
[--C-:B------:R-:W-:Y:S01]  /*75b0*/  FFMA R23, R23, UR43, -R68.reuse ;  /* 0x0000002b17177c23 */ /* 0x100fe20008000844 */
[--C-:B------:R-:W-:Y:S01]  /*75c0*/  FFMA R28, R28, UR43, -R68.reuse ;  /* 0x0000002b1c1c7c23 */ /* 0x100fe20008000844 */
[----:B------:R-:W-:Y:S01]  /*75d0*/  FFMA R31, R31, UR43, -R68 ;  /* 0x0000002b1f1f7c23 */ /* 0x000fe20008000844 */
[----:B------:R-:W-:Y:S01]  /*75e0*/  FADD R30, R221, R30 ;  /* 0x0000001edd1e7221 */ /* 0x000fe20000000000 */
[----:B------:R-:W-:Y:S01]  /*75f0*/  FMUL R23, R23, 1.4426950216293334961 ;  /* 0x3fb8aa3b17177820 */ /* 0x000fe20000400000 */
[----:B------:R-:W-:Y:S01]  /*7600*/  FMUL R20, R28, 1.4426950216293334961 ;  /* 0x3fb8aa3b1c147820 */ /* 0x000fe20000400000 */
[----:B------:R-:W0:Y:S01]  /*7610*/  MUFU.EX2 R7, R7 ;  /* 0x0000000700077308 */ /* 0x000e220000000800 */
[----:B------:R-:W-:Y:S01]  /*7620*/  FMUL R28, R31, 1.4426950216293334961 ;  /* 0x3fb8aa3b1f1c7820 */ /* 0x000fe20000400000 */
[----:B------:R-:W-:Y:S01]  /*7630*/  FFMA R32, R32, UR43, -R68 ;  /* 0x0000002b20207c23 */ /* 0x000fe20008000844 */
[----:B-1----:R-:W-:-:S05]  /*7640*/  FADD R31, R5, R30 ;  /* 0x0000001e051f7221 */ /* 0x002fca0000000000 */
[----:B------:R1:W-:Y:S08]  /*7650*/  MUFU.EX2 R248, R23 ;  /* 0x0000001700f87308 */ /* 0x0003f00000000800 */
[----:B------:R-:W0:Y:S01]  /*7660*/  MUFU.EX2 R10, R10 ;  /* 0x0000000a000a7308 */ /* 0x000e220000000800 */
[----:B-1----:R-:W-:Y:S01]  /*7670*/  FMUL R23, R32, 1.4426950216293334961 ;  /* 0x3fb8aa3b20177820 */ /* 0x002fe20000400000 */
[----:B------:R-:W-:-:S04]  /*7680*/  FADD R32, R6, R31 ;  /* 0x0000001f06207221 */ /* 0x000fc80000000000 */
[----:B------:R-:W-:Y:S01]  /*7690*/  FADD R31, R223, R32 ;  /* 0x00000020df1f7221 */ /* 0x000fe20000000000 */
[----:B------:R-:W-:-:S03]  /*76a0*/  FFMA R19, R19, UR43, -R68 ;  /* 0x0000002b13137c23 */ /* 0x000fc60008000844 */
[----:B------:R-:W-:Y:S01]  /*76b0*/  FADD R32, R224, R31 ;  /* 0x0000001fe0207221 */ /* 0x000fe20000000000 */
[----:B------:R-:W1:Y:S01]  /*76c0*/  MUFU.EX2 R11, R11 ;  /* 0x0000000b000b7308 */ /* 0x000e620000000800 */
[----:B------:R-:W-:Y:S02]  /*76d0*/  FMUL R19, R19, 1.4426950216293334961 ;  /* 0x3fb8aa3b13137820 */ /* 0x000fe40000400000 */
[----:B0-----:R-:W-:Y:S01]  /*76e0*/  FADD R31, R7, R32 ;  /* 0x00000020071f7221 */ /* 0x001fe20000000000 */
[--C-:B------:R-:W-:Y:S01]  /*76f0*/  FFMA R24, R24, UR43, -R68.reuse ;  /* 0x0000002b18187c23 */ /* 0x100fe20008000844 */
[----:B------:R-:W-:Y:S02]  /*7700*/  FFMA R33, R33, UR43, -R68 ;  /* 0x0000002b21217c23 */ /* 0x000fe40008000844 */
[----:B------:R-:W-:Y:S01]  /*7710*/  FADD R32, R10, R31 ;  /* 0x0000001f0a207221 */ /* 0x000fe20000000000 */
[----:B------:R-:W0:Y:S08]  /*7720*/  MUFU.EX2 R14, R14 ;  /* 0x0000000e000e7308 */ /* 0x000e300000000800 */
[----:B------:R0:W-:Y:S08]  /*7730*/  MUFU.EX2 R246, R19 ;  /* 0x0000001300f67308 */ /* 0x0001f00000000800 */
[----:B------:R-:W3:Y:S01]  /*7740*/  MUFU.EX2 R227, R227 ;  /* 0x000000e300e37308 */ /* 0x000ee20000000800 */
[----:B0-----:R-:W-:Y:S01]  /*7750*/  FMUL R19, R24, 1.4426950216293334961 ;  /* 0x3fb8aa3b18137820 */ /* 0x001fe20000400000 */
[----:B------:R-:W-:Y:S01]  /*7760*/  FMUL R24, R33, 1.4426950216293334961 ;  /* 0x3fb8aa3b21187820 */ /* 0x000fe20000400000 */
[----:B------:R-:W-:Y:S01]  /*7770*/  FADD R33, R225, R32 ;  /* 0x00000020e1217221 */ /* 0x000fe20000000000 */
[----:B------:R-:W-:-:S03]  /*7780*/  FFMA R34, R34, UR43, -R68 ;  /* 0x0000002b22227c23 */ /* 0x000fc60008000844 */
[----:B------:R-:W-:Y:S01]  /*7790*/  FADD R32, R226, R33 ;  /* 0x00000021e2207221 */ /* 0x000fe20000000000 */
[----:B------:R-:W0:Y:S03]  /*77a0*/  MUFU.EX2 R12, R122 ;  /* 0x0000007a000c7308 */ /* 0x000e260000000800 */
[----:B-1----:R-:W-:Y:S01]  /*77b0*/  FADD R33, R11, R32 ;  /* 0x000000200b217221 */ /* 0x002fe20000000000 */
[----:B------:R-:W-:-:S03]  /*77c0*/  FMUL R29, R34, 1.4426950216293334961 ;  /* 0x3fb8aa3b221d7820 */ /* 0x000fc60000400000 */
[----:B------:R-:W-:Y:S01]  /*77d0*/  FADD R34, R14, R33 ;  /* 0x000000210e227221 */ /* 0x000fe20000000000 */
[----:B------:R-:W1:Y:S03]  /*77e0*/  MUFU.EX2 R13, R13 ;  /* 0x0000000d000d7308 */ /* 0x000e660000000800 */
[----:B---3--:R-:W-:-:S05]  /*77f0*/  FADD R33, R227, R34 ;  /* 0x00000022e3217221 */ /* 0x008fca0000000000 */
[----:B------:R-:W3:Y:S01]  /*7800*/  MUFU.EX2 R229, R229 ;  /* 0x000000e500e57308 */ /* 0x000ee20000000800 */
[----:B------:R-:W-:Y:S01]  /*7810*/  FADD R33, R246, R33 ;  /* 0x00000021f6217221 */ /* 0x000fe20000000000 */
[----:B------:R-:W-:-:S03]  /*7820*/  FFMA R35, R35, UR43, -R68 ;  /* 0x0000002b23237c23 */ /* 0x000fc60008000844 */
[----:B0-----:R-:W-:-:S03]  /*7830*/  FADD R34, R12, R33 ;  /* 0x000000210c227221 */ /* 0x001fc60000000000 */
[----:B------:R-:W0:Y:S01]  /*7840*/  MUFU.EX2 R19, R19 ;  /* 0x0000001300137308 */ /* 0x000e220000000800 */
[----:B-1----:R-:W-:Y:S01]  /*7850*/  FADD R34, R13, R34 ;  /* 0x000000220d227221 */ /* 0x002fe20000000000 */
[----:B------:R-:W-:-:S06]  /*7860*/  FMUL R30, R35, 1.4426950216293334961 ;  /* 0x3fb8aa3b231e7820 */ /* 0x000fcc0000400000 */
[----:B------:R-:W1:Y:S01]  /*7870*/  MUFU.EX2 R22, R22 ;  /* 0x0000001600167308 */ /* 0x000e620000000800 */
[----:B---3--:R-:W-:Y:S01]  /*7880*/  FADD R35, R229, R34 ;  /* 0x00000022e5237221 */ /* 0x008fe20000000000 */
[----:B------:R-:W-:-:S06]  /*7890*/  FFMA R36, R36, UR43, -R68 ;  /* 0x0000002b24247c23 */ /* 0x000fcc0008000844 */
[----:B------:R-:W3:Y:S01]  /*78a0*/  MUFU.EX2 R25, R25 ;  /* 0x0000001900197308 */ /* 0x000ee20000000800 */
[----:B------:R-:W-:Y:S01]  /*78b0*/  FADD R34, R248, R35 ;  /* 0x00000023f8227221 */ /* 0x000fe20000000000 */
[----:B------:R-:W-:-:S06]  /*78c0*/  FMUL R36, R36, 1.4426950216293334961 ;  /* 0x3fb8aa3b24247820 */ /* 0x000fcc0000400000 */
[----:B------:R-:W1:Y:S01]  /*78d0*/  MUFU.EX2 R26, R26 ;  /* 0x0000001a001a7308 */ /* 0x000e620000000800 */
[----:B0-----:R-:W-:-:S07]  /*78e0*/  FADD R35, R19, R34 ;  /* 0x0000002213237221 */ /* 0x001fce0000000000 */
[----:B------:R-:W0:Y:S08]  /*78f0*/  MUFU.EX2 R20, R20 ;  /* 0x0000001400147308 */ /* 0x000e300000000800 */
[----:B------:R-:W0:Y:S08]  /*7900*/  MUFU.EX2 R21, R21 ;  /* 0x0000001500157308 */ /* 0x000e300000000800 */
[----:B------:R1:W-:Y:S02]  /*7910*/  MUFU.EX2 R116, R36 ;  /* 0x0000002400747308 */ /* 0x0003e40000000800 */
[----:B-1----:R-:W-:-:S06]  /*7920*/  FADD R36, R22, R35 ;  /* 0x0000002316247221 */ /* 0x002fcc0000000000 */
[----:B------:R-:W1:Y:S01]  /*7930*/  MUFU.EX2 R27, R27 ;  /* 0x0000001b001b7308 */ /* 0x000e620000000800 */
[----:B---3--:R-:W-:Y:S01]  /*7940*/  FADD R35, R25, R36 ;  /* 0x0000002419237221 */ /* 0x008fe20000000000 */
[----:B------:R-:W-:-:S03]  /*7950*/  FFMA R37, R37, UR43, -R68 ;  /* 0x0000002b25257c23 */ /* 0x000fc60008000844 */
[----:B------:R-:W-:-:S03]  /*7960*/  FADD R35, R26, R35 ;  /* 0x000000231a237221 */ /* 0x000fc60000000000 */
[----:B------:R-:W3:Y:S01]  /*7970*/  MUFU.EX2 R28, R28 ;  /* 0x0000001c001c7308 */ /* 0x000ee20000000800 */
[----:B0-----:R-:W-:Y:S01]  /*7980*/  FADD R36, R20, R35 ;  /* 0x0000002314247221 */ /* 0x001fe20000000000 */
[----:B------:R-:W-:-:S06]  /*7990*/  FMUL R37, R37, 1.4426950216293334961 ;  /* 0x3fb8aa3b25257820 */ /* 0x000fcc0000400000 */
[----:B------:R-:W0:Y:S01]  /*79a0*/  MUFU.EX2 R23, R23 ;  /* 0x0000001700177308 */ /* 0x000e220000000800 */
[----:B------:R-:W-:-:S07]  /*79b0*/  FADD R36, R21, R36 ;  /* 0x0000002415247221 */ /* 0x000fce0000000000 */
[----:B------:R-:W0:Y:S01]  /*79c0*/  MUFU.EX2 R24, R24 ;  /* 0x0000001800187308 */ /* 0x000e220000000800 */
[----:B------:R-:W-:-:S07]  /*79d0*/  FFMA R38, R38, UR43, -R68 ;  /* 0x0000002b26267c23 */ /* 0x000fce0008000844 */
[----:B------:R-:W0:Y:S08]  /*79e0*/  MUFU.EX2 R29, R29 ;  /* 0x0000001d001d7308 */ /* 0x000e300000000800 */
[----:B------:R1:W-:Y:S02]  /*79f0*/  MUFU.EX2 R119, R37 ;  /* 0x0000002500777308 */ /* 0x0003e40000000800 */
[----:B-1----:R-:W-:-:S06]  /*7a00*/  FADD R37, R27, R36 ;  /* 0x000000241b257221 */ /* 0x002fcc0000000000 */
[----:B------:R-:W1:Y:S01]  /*7a10*/  MUFU.EX2 R30, R30 ;  /* 0x0000001e001e7308 */ /* 0x000e620000000800 */
[----:B---3--:R-:W-:Y:S01]  /*7a20*/  FADD R36, R28, R37 ;  /* 0x000000251c247221 */ /* 0x008fe20000000000 */
[----:B------:R-:W-:Y:S01]  /*7a30*/  FMUL R31, R38, 1.4426950216293334961 ;  /* 0x3fb8aa3b261f7820 */ /* 0x000fe20000400000 */
[----:B------:R-:W-:Y:S02]  /*7a40*/  FFMA R39, R39, UR43, -R68 ;  /* 0x0000002b27277c23 */ /* 0x000fe40008000844 */
[----:B0-----:R-:W-:Y:S02]  /*7a50*/  FADD R37, R23, R36 ;  /* 0x0000002417257221 */ /* 0x001fe40000000000 */
[----:B------:R-:W-:Y:S02]  /*7a60*/  FMUL R32, R39, 1.4426950216293334961 ;  /* 0x3fb8aa3b27207820 */ /* 0x000fe40000400000 */
[----:B------:R-:W-:Y:S01]  /*7a70*/  FADD R38, R24, R37 ;  /* 0x0000002518267221 */ /* 0x000fe20000000000 */
[----:B------:R-:W0:Y:S01]  /*7a80*/  MUFU.EX2 R31, R31 ;  /* 0x0000001f001f7308 */ /* 0x000e220000000800 */
[----:B------:R-:W-:-:S02]  /*7a90*/  FFMA R40, R40, UR43, -R68 ;  /* 0x0000002b28287c23 */ /* 0x000fc40008000844 */
[----:B------:R-:W-:Y:S01]  /*7aa0*/  FADD R37, R29, R38 ;  /* 0x000000261d257221 */ /* 0x000fe20000000000 */
[--C-:B------:R-:W-:Y:S01]  /*7ab0*/  FFMA R41, R41, UR43, -R68.reuse ;  /* 0x0000002b29297c23 */ /* 0x100fe20008000844 */
[----:B------:R-:W-:Y:S01]  /*7ac0*/  FMUL R40, R40, 1.4426950216293334961 ;  /* 0x3fb8aa3b28287820 */ /* 0x000fe20000400000 */
[--C-:B------:R-:W-:Y:S01]  /*7ad0*/  FFMA R42, R42, UR43, -R68.reuse ;  /* 0x0000002b2a2a7c23 */ /* 0x100fe20008000844 */
[----:B-1----:R-:W-:Y:S01]  /*7ae0*/  FADD R37, R30, R37 ;  /* 0x000000251e257221 */ /* 0x002fe20000000000 */
[----:B------:R-:W1:Y:S01]  /*7af0*/  MUFU.EX2 R32, R32 ;  /* 0x0000002000207308 */ /* 0x000e620000000800 */
[----:B------:R-:W-:Y:S01]  /*7b00*/  FMUL R41, R41, 1.4426950216293334961 ;  /* 0x3fb8aa3b29297820 */ /* 0x000fe20000400000 */
[----:B------:R-:W-:Y:S01]  /*7b10*/  FMUL R33, R42, 1.4426950216293334961 ;  /* 0x3fb8aa3b2a217820 */ /* 0x000fe20000400000 */
[----:B------:R-:W-:Y:S01]  /*7b20*/  FADD R38, R116, R37 ;  /* 0x0000002574267221 */ /* 0x000fe20000000000 */
[----:B------:R-:W-:-:S04]  /*7b30*/  FFMA R43, R43, UR43, -R68 ;  /* 0x0000002b2b2b7c23 */ /* 0x000fc80008000844 */
[----:B------:R-:W3:Y:S01]  /*7b40*/  MUFU.EX2 R117, R40 ;  /* 0x0000002800757308 */ /* 0x000ee20000000800 */
[----:B------:R-:W-:Y:S01]  /*7b50*/  FADD R38, R119, R38 ;  /* 0x0000002677267221 */ /* 0x000fe20000000000 */
[----:B------:R-:W-:Y:S01]  /*7b60*/  FMUL R34, R43, 1.4426950216293334961 ;  /* 0x3fb8aa3b2b227820 */ /* 0x000fe20000400000 */
[----:B------:R-:W-:-:S05]  /*7b70*/  FFMA R44, R44, UR43, -R68 ;  /* 0x0000002b2c2c7c23 */ /* 0x000fca0008000844 */
[----:B------:R-:W2:Y:S01]  /*7b80*/  MUFU.EX2 R118, R41 ;  /* 0x0000002900767308 */ /* 0x000ea20000000800 */
[----:B0-----:R-:W-:Y:S01]  /*7b90*/  FADD R39, R31, R38 ;  /* 0x000000261f277221 */ /* 0x001fe20000000000 */
[----:B------:R-:W-:Y:S01]  /*7ba0*/  FMUL R44, R44, 1.4426950216293334961 ;  /* 0x3fb8aa3b2c2c7820 */ /* 0x000fe20000400000 */
[----:B------:R-:W-:-:S05]  /*7bb0*/  FFMA R45, R45, UR43, -R68 ;  /* 0x0000002b2d2d7c23 */ /* 0x000fca0008000844 */
[----:B------:R-:W0:Y:S01]  /*7bc0*/  MUFU.EX2 R33, R33 ;  /* 0x0000002100217308 */ /* 0x000e220000000800 */
[----:B-1----:R-:W-:Y:S01]  /*7bd0*/  FADD R38, R32, R39 ;  /* 0x0000002720267221 */ /* 0x002fe20000000000 */
[----:B------:R-:W-:Y:S01]  /*7be0*/  FFMA R46, R46, UR43, -R68 ;  /* 0x0000002b2e2e7c23 */ /* 0x000fe20008000844 */
[----:B------:R-:W-:-:S05]  /*7bf0*/  FMUL R45, R45, 1.4426950216293334961 ;  /* 0x3fb8aa3b2d2d7820 */ /* 0x000fca0000400000 */
[----:B------:R-:W1:Y:S01]  /*7c00*/  MUFU.EX2 R34, R34 ;  /* 0x0000002200227308 */ /* 0x000e620000000800 */
[----:B---3--:R-:W-:Y:S01]  /*7c10*/  FADD R39, R117, R38 ;  /* 0x0000002675277221 */ /* 0x008fe20000000000 */
[----:B------:R-:W-:Y:S01]  /*7c20*/  FMUL R35, R46, 1.4426950216293334961 ;  /* 0x3fb8aa3b2e237820 */ /* 0x000fe20000400000 */
[----:B------:R-:W-:-:S05]  /*7c30*/  FFMA R47, R47, UR43, -R68 ;  /* 0x0000002b2f2f7c23 */ /* 0x000fca0008000844 */
[----:B------:R-:W3:Y:S01]  /*7c40*/  MUFU.EX2 R120, R44 ;  /* 0x0000002c00787308 */ /* 0x000ee20000000800 */
[----:B--2---:R-:W-:Y:S01]  /*7c50*/  FADD R40, R118, R39 ;  /* 0x0000002776287221 */ /* 0x004fe20000000000 */
        /* <DEDUP_REMOVED lines=11> */
[----:B------:R-:W-:Y:S01]  /*7d10*/  FFMA R51, R51, UR43, -R68 ;  /* 0x0000002b33337c23 */ /* 0x000fe20008000844 */
[----:B---3--:R-:W-:Y:S01]  /*7d20*/  FADD R40, R120, R39 ;  /* 0x0000002778287221 */ /* 0x008fe20000000000 */
[----:B------:R-:W-:-:S05]  /*7d30*/  FMUL R37, R50, 1.4426950216293334961 ;  /* 0x3fb8aa3b32257820 */ /* 0x000fca0000400000 */
[----:B------:R-:W3:Y:S01]  /*7d40*/  MUFU.EX2 R122, R48 ;  /* 0x00000030007a7308 */ /* 0x000ee20000000800 */
[----:B------:R-:W-:Y:S01]  /*7d50*/  FMUL R38, R51, 1.4426950216293334961 ;  /* 0x3fb8aa3b33267820 */ /* 0x000fe20000400000 */
[----:B--2---:R-:W-:-:S06]  /*7d60*/  FADD R42, R121, R40 ;  /* 0x00000028792a7221 */ /* 0x004fcc0000000000 */
[----:B------:R-:W2:Y:S01]  /*7d70*/  MUFU.EX2 R123, R49 ;  /* 0x00000031007b7308 */ /* 0x000ea20000000800 */
[----:B0-----:R-:W-:Y:S01]  /*7d80*/  FADD R43, R35, R42 ;  /* 0x0000002a232b7221 */ /* 0x001fe20000000000 */
[----:B------:R-:W-:-:S06]  /*7d90*/  FFMA R52, R52, UR43, -R68 ;  /* 0x0000002b34347c23 */ /* 0x000fcc0008000844 */
[----:B------:R-:W0:Y:S01]  /*7da0*/  MUFU.EX2 R37, R37 ;  /* 0x0000002500257308 */ /* 0x000e220000000800 */
[----:B-1----:R-:W-:Y:S01]  /*7db0*/  FADD R43, R36, R43 ;  /* 0x0000002b242b7221 */ /* 0x002fe20000000000 */
[----:B------:R-:W-:Y:S01]  /*7dc0*/  FFMA R53, R53, UR43, -R68 ;  /* 0x0000002b35357c23 */ /* 0x000fe20008000844 */
[----:B------:R-:W-:-:S05]  /*7dd0*/  FMUL R52, R52, 1.4426950216293334961 ;  /* 0x3fb8aa3b34347820 */ /* 0x000fca0000400000 */
[----:B------:R-:W1:Y:S01]  /*7de0*/  MUFU.EX2 R38, R38 ;  /* 0x0000002600267308 */ /* 0x000e620000000800 */
[----:B------:R-:W-:Y:S01]  /*7df0*/  F2FP.SATFINITE.E4M3.F32.PACK_AB_MERGE_C R25, R26, R25, RZ ;  /* 0x000000191a19723e */ /* 0x000fe200048070ff */
[----:B---3--:R-:W-:Y:S01]  /*7e00*/  FADD R26, R122, R43 ;  /* 0x0000002b7a1a7221 */ /* 0x008fe20000000000 */
[----:B------:R-:W-:Y:S01]  /*7e10*/  FFMA R54, R54, UR43, -R68 ;  /* 0x0000002b36367c23 */ /* 0x000fe20008000844 */
[----:B------:R-:W-:Y:S02]  /*7e20*/  FMUL R53, R53, 1.4426950216293334961 ;  /* 0x3fb8aa3b35357820 */ /* 0x000fe40000400000 */
[----:B--2---:R-:W-:Y:S02]  /*7e30*/  FADD R26, R123, R26 ;  /* 0x0000001a7b1a7221 */ /* 0x004fe40000000000 */
[----:B------:R-:W2:Y:S01]  /*7e40*/  MUFU.EX2 R217, R52 ;  /* 0x0000003400d97308 */ /* 0x000ea20000000800 */
[----:B------:R-:W-:Y:S01]  /*7e50*/  F2FP.SATFINITE.E4M3.F32.PACK_AB_MERGE_C R41, R226, R225, RZ ;  /* 0x000000e1e229723e */ /* 0x000fe200048070ff */
[----:B------:R-:W-:Y:S01]  /*7e60*/  FFMA R55, R55, UR43, -R68 ;  /* 0x0000002b37377c23 */ /* 0x000fe20008000844 */
[----:B------:R-:W-:Y:S01]  /*7e70*/  FMUL R54, R54, 1.4426950216293334961 ;  /* 0x3fb8aa3b36367820 */ /* 0x000fe20000400000 */
[----:B------:R-:W-:-:S02]  /*7e80*/  F2FP.SATFINITE.E4M3.F32.PACK_AB_MERGE_C R246, R246, R227, RZ ;  /* 0x000000e3f6f6723e */ /* 0x000fc400048070ff */
[----:B------:R-:W-:Y:S01]  /*7e90*/  F2FP.SATFINITE.E4M3.F32.PACK_AB_MERGE_C R226, R32, R31, RZ ;  /* 0x0000001f20e2723e */ /* 0x000fe200048070ff */
[----:B0-----:R-:W-:Y:S01]  /*7ea0*/  FADD R31, R37, R26 ;  /* 0x0000001a251f7221 */ /* 0x001fe20000000000 */
[----:B------:R-:W0:Y:S01]  /*7eb0*/  MUFU.EX2 R222, R53 ;  /* 0x0000003500de7308 */ /* 0x000e220000000800 */
[----:B------:R-:W-:Y:S02]  /*7ec0*/  F2FP.SATFINITE.E4M3.F32.PACK_AB_MERGE_C R227, R34, R33, RZ ;  /* 0x0000002122e3723e */ /* 0x000fe400048070ff */
[----:B------:R-:W-:Y:S01]  /*7ed0*/  LOP3.LUT R33, R3, 0x7f, RZ, 0xc0, !PT ;  /* 0x0000007f03217812 */ /* 0x000fe200078ec0ff */
[----:B------:R-:W-:Y:S01]  /*7ee0*/  FFMA R56, R56, UR43, -R68 ;  /* 0x0000002b38387c23 */ /* 0x000fe20008000844 */
[----:B------:R-:W-:Y:S01]  /*7ef0*/  F2FP.SATFINITE.E4M3.F32.PACK_AB_MERGE_C R39, R221, R196, RZ ;  /* 0x000000c4dd27723e */ /* 0x000fe200048070ff */
[----:B------:R-:W-:Y:S01]  /*7f00*/  FMUL R55, R55, 1.4426950216293334961 ;  /* 0x3fb8aa3b37377820 */ /* 0x000fe20000400000 */
[----:B------:R-:W-:Y:S01]  /*7f10*/  F2FP.SATFINITE.E4M3.F32.PACK_AB_MERGE_C R40, R224, R223, RZ ;  /* 0x000000dfe028723e */ /* 0x000fe200048070ff */
[----:B------:R-:W3:Y:S01]  /*7f20*/  MUFU.EX2 R196, R54 ;  /* 0x0000003600c47308 */ /* 0x000ee20000000800 */
[C---:B-1----:R-:W-:Y:S01]  /*7f30*/  F2FP.SATFINITE.E4M3.F32.PACK_AB_MERGE_C R223, R38.reuse, R37, RZ ;  /* 0x0000002526df723e */ /* 0x042fe200048070ff */
[----:B------:R-:W-:Y:S01]  /*7f40*/  FADD R38, R38, R31 ;  /* 0x0000001f26267221 */ /* 0x000fe20000000000 */
[----:B------:R-:W-:Y:S01]  /*7f50*/  LOP3.LUT R31, R33, 0x10, RZ, 0x3c, !PT ;  /* 0x00000010211f7812 */ /* 0x000fe200078e3cff */
[----:B------:R-:W-:Y:S01]  /*7f60*/  FMUL R56, R56, 1.4426950216293334961 ;  /* 0x3fb8aa3b38387820 */ /* 0x000fe20000400000 */
[----:B------:R-:W-:-:S02]  /*7f70*/  F2FP.SATFINITE.E4M3.F32.PACK_AB_MERGE_C R248, R248, R229, RZ ;  /* 0x000000e5f8f8723e */ /* 0x000fc400048070ff */
[----:B------:R-:W-:Y:S01]  /*7f80*/  LOP3.LUT R26, R33, 0x20, RZ, 0x3c, !PT ;  /* 0x00000020211a7812 */ /* 0x000fe200078e3cff */
[----:B------:R-:W1:Y:S01]  /*7f90*/  MUFU.EX2 R229, R55 ;  /* 0x0000003700e57308 */ /* 0x000e620000000800 */
[--C-:B------:R-:W-:Y:S01]  /*7fa0*/  FFMA R57, R57, UR43, -R68.reuse ;  /* 0x0000002b39397c23 */ /* 0x100fe20008000844 */
[----:B------:R-:W-:Y:S04]  /*7fb0*/  STS.U8 [R33+UR14+0x6000], R216 ;  /* 0x006000d821007988 */ /* 0x000fe8000800000e */
[----:B----4-:R-:W-:Y:S01]  /*7fc0*/  STS.U8 [R33+UR14+0x6200], R232 ;  /* 0x006200e821007988 */ /* 0x010fe2000800000e */
[----:B------:R-:W-:Y:S01]  /*7fd0*/  FMUL R57, R57, 1.4426950216293334961 ;  /* 0x3fb8aa3b39397820 */ /* 0x000fe20000400000 */
[----:B------:R-:W4:Y:S02]  /*7fe0*/  MUFU.EX2 R221, R56 ;  /* 0x0000003800dd7308 */ /* 0x000f240000000800 */
[----:B------:R-:W-:Y:S04]  /*7ff0*/  STS.U8 [R33+UR14+0x6400], R228 ;  /* 0x006400e421007988 */ /* 0x000fe8000800000e */
[----:B------:R-:W-:Y:S04]  /*8000*/  STS.U8 [R33+UR14+0x6600], R219 ;  /* 0x006600db21007988 */ /* 0x000fe8000800000e */
[----:B-----5:R-:W-:Y:S04]  /*8010*/  STS.U8 [R33+UR14+0x6800], R231 ;  /* 0x006800e721007988 */ /* 0x020fe8000800000e */
[----:B------:R-:W-:Y:S04]  /*8020*/  STS.U8 [R33+UR14+0x6a00], R162 ;  /* 0x006a00a221007988 */ /* 0x000fe8000800000e */
[----:B------:R-:W-:Y:S04]  /*8030*/  STS.U8 [R33+UR14+0x6c00], R198 ;  /* 0x006c00c621007988 */ /* 0x000fe8000800000e */
[----:B------:R-:W-:Y:S01]  /*8040*/  STS.U8 [R33+UR14+0x6e00], R187 ;  /* 0x006e00bb21007988 */ /* 0x000fe2000800000e */
[----:B------:R-:W-:-:S03]  /*8050*/  FFMA R58, R58, UR43, -R68 ;  /* 0x0000002b3a3a7c23 */ /* 0x000fc60008000844 */
[----:B------:R-:W-:Y:S01]  /*8060*/  STS.U8 [R31+UR14+0x6080], R163 ;  /* 0x006080a31f007988 */ /* 0x000fe2000800000e */
[----:B------:R-:W-:-:S03]  /*8070*/  F2FP.SATFINITE.E4M3.F32.PACK_AB_MERGE_C R27, R28, R27, RZ ;  /* 0x0000001b1c1b723e */ /* 0x000fc600048070ff */
[----:B------:R-:W-:Y:S04]  /*8080*/  STS.U8 [R31+UR14+0x6280], R186 ;  /* 0x006280ba1f007988 */ /* 0x000fe8000800000e */
[----:B------:R-:W-:Y:S04]  /*8090*/  STS.U8 [R31+UR14+0x6480], R230 ;  /* 0x006480e61f007988 */ /* 0x000fe8000800000e */
[----:B------:R-:W-:Y:S04]  /*80a0*/  STS.U8 [R31+UR14+0x6680], R160 ;  /* 0x006680a01f007988 */ /* 0x000fe8000800000e */
[----:B------:R-:W-:Y:S04]  /*80b0*/  STS.U8 [R31+UR14+0x6880], R220 ;  /* 0x006880dc1f007988 */ /* 0x000fe8000800000e */
[----:B------:R-:W-:Y:S04]  /*80c0*/  STS.U8 [R31+UR14+0x6a80], R233 ;  /* 0x006a80e91f007988 */ /* 0x000fe8000800000e */
[----:B------:R-:W-:Y:S04]  /*80d0*/  STS.U8 [R31+UR14+0x6c80], R234 ;  /* 0x006c80ea1f007988 */ /* 0x000fe8000800000e */
[----:B------:R-:W-:Y:S01]  /*80e0*/  STS.U8 [R31+UR14+0x6e80], R235 ;  /* 0x006e80eb1f007988 */ /* 0x000fe2000800000e */
[----:B------:R-:W-:-:S03]  /*80f0*/  SHF.L.U32 R28, R3, 0x3, RZ ;  /* 0x00000003031c7819 */ /* 0x000fc600000006ff */
[----:B------:R2:W-:Y:S01]  /*8100*/  STS.U8 [R26+UR14+0x6100], R9 ;  /* 0x006100091a007988 */ /* 0x0005e2000800000e */
[----:B------:R-:W5:Y:S01]  /*8110*/  MUFU.EX2 R224, R57 ;  /* 0x0000003900e07308 */ /* 0x000f620000000800 */
[----:B------:R-:W-:Y:S01]  /*8120*/  FFMA R59, R59, UR43, -R68 ;  /* 0x0000002b3b3b7c23 */ /* 0x000fe20008000844 */
[----:B------:R-:W-:Y:S01]  /*8130*/  FMUL R58, R58, 1.4426950216293334961 ;  /* 0x3fb8aa3b3a3a7820 */ /* 0x000fe20000400000 */
[----:B------:R-:W-:Y:S01]  /*8140*/  LOP3.LUT R28, R28, 0x30, RZ, 0xc0, !PT ;  /* 0x000000301c1c7812 */ /* 0x000fe200078ec0ff */
[----:B--2---:R-:W-:Y:S01]  /*8150*/  FADD R9, R217, R38 ;  /* 0x00000026d9097221 */ /* 0x004fe20000000000 */
[----:B------:R3:W-:Y:S03]  /*8160*/  STS.U8 [R26+UR14+0x6f00], R8 ;  /* 0x006f00081a007988 */ /* 0x0007e6000800000e */
[----:B0-----:R-:W-:Y:S01]  /*8170*/  FADD R9, R222, R9 ;  /* 0x00000009de097221 */ /* 0x001fe20000000000 */
[--C-:B------:R-:W-:Y:S01]  /*8180*/  FFMA R60, R60, UR43, -R68.reuse ;  /* 0x0000002b3c3c7c23 */ /* 0x100fe20008000844 */
[----:B------:R-:W0:Y:S01]  /*8190*/  MUFU.EX2 R228, R58 ;  /* 0x0000003a00e47308 */ /* 0x000e220000000800 */
[----:B------:R-:W-:Y:S01]  /*81a0*/  FMUL R59, R59, 1.4426950216293334961 ;  /* 0x3fb8aa3b3b3b7820 */ /* 0x000fe20000400000 */
[----:B------:R-:W-:Y:S01]  /*81b0*/  F2FP.SATFINITE.E4M3.F32.PACK_AB_MERGE_C R29, R30, R29, RZ ;  /* 0x0000001d1e1d723e */ /* 0x000fe200048070ff */
[----:B---3--:R-:W-:Y:S01]  /*81c0*/  FADD R8, R196, R9 ;  /* 0x00000009c4087221 */ /* 0x008fe20000000000 */
[----:B------:R-:W-:Y:S01]  /*81d0*/  LEA R216, R33, R28, 0x6 ;  /* 0x0000001c21d87211 */ /* 0x000fe200078e30ff */
[----:B------:R-:W-:Y:S01]  /*81e0*/  FFMA R61, R61, UR43, -R68 ;  /* 0x0000002b3d3d7c23 */ /* 0x000fe20008000844 */
[----:B------:R-:W-:Y:S01]  /*81f0*/  F2FP.SATFINITE.E4M3.F32.PACK_AB_MERGE_C R5, R6, R5, R40 ;  /* 0x000000050605723e */ /* 0x000fe20004807028 */
[--C-:B------:R-:W-:Y:S01]  /*8200*/  FFMA R62, R62, UR43, -R68.reuse ;  /* 0x0000002b3e3e7c23 */ /* 0x100fe20008000844 */
[--C-:B------:R-:W-:Y:S01]  /*8210*/  FFMA R63, R63, UR43, -R68.reuse ;  /* 0x0000002b3f3f7c23 */ /* 0x100fe20008000844 */
[----:B------:R-:W-:Y:S01]  /*8220*/  FFMA R66, R66, UR43, -R68 ;  /* 0x0000002b42427c23 */ /* 0x000fe20008000844 */
[----:B------:R-:W-:Y:S01]  /*8230*/  LOP3.LUT R33, R33, 0x30, RZ, 0x3c, !PT ;  /* 0x0000003021217812 */ /* 0x000fe200078e3cff */
[----:B-1----:R-:W-:Y:S01]  /*8240*/  FADD R8, R229, R8 ;  /* 0x00000008e5087221 */ /* 0x002fe20000000000 */
[----:B------:R-:W-:Y:S01]  /*8250*/  F2FP.SATFINITE.E4M3.F32.PACK_AB_MERGE_C R6, R10, R7, R41 ;  /* 0x000000070a06723e */ /* 0x000fe20004807029 */
[----:B------:R-:W1:Y:S01]  /*8260*/  MUFU.EX2 R231, R59 ;  /* 0x0000003b00e77308 */ /* 0x000e620000000800 */
[----:B------:R-:W-:Y:S01]  /*8270*/  FMUL R60, R60, 1.4426950216293334961 ;  /* 0x3fb8aa3b3c3c7820 */ /* 0x000fe20000400000 */
[----:B------:R-:W-:Y:S01]  /*8280*/  F2FP.SATFINITE.E4M3.F32.PACK_AB_MERGE_C R4, R161, R4, R39 ;  /* 0x00000004a104723e */ /* 0x000fe20004807027 */
[----:B------:R-:W-:Y:S01]  /*8290*/  FFMA R67, R67, UR43, -R68 ;  /* 0x0000002b43437c23 */ /* 0x000fe20008000844 */
[----:B------:R-:W-:-:S02]  /*82a0*/  F2FP.SATFINITE.E4M3.F32.PACK_AB_MERGE_C R7, R14, R11, R246 ;  /* 0x0000000b0e07723e */ /* 0x000fc400048070f6 */
[----:B------:R-:W-:Y:S02]  /*82b0*/  F2FP.SATFINITE.E4M3.F32.PACK_AB_MERGE_C R161, R22, R19, R25 ;  /* 0x0000001316a1723e */ /* 0x000fe40004807019 */
[----:B------:R-:W-:Y:S02]  /*82c0*/  F2FP.SATFINITE.E4M3.F32.PACK_AB_MERGE_C R160, R13, R12, R248 ;  /* 0x0000000c0da0723e */ /* 0x000fe400048070f8 */
[----:B------:R-:W-:Y:S02]  /*82d0*/  F2FP.SATFINITE.E4M3.F32.PACK_AB_MERGE_C R162, R21, R20, R27 ;  /* 0x0000001415a2723e */ /* 0x000fe4000480701b */
[----:B------:R-:W-:Y:S02]  /*82e0*/  F2FP.SATFINITE.E4M3.F32.PACK_AB_MERGE_C R163, R24, R23, R29 ;  /* 0x0000001718a3723e */ /* 0x000fe4000480701d */
[----:B------:R-:W-:Y:S01]  /*82f0*/  LOP3.LUT R235, R216, 0x10, RZ, 0x3c, !PT ;  /* 0x00000010d8eb7812 */ /* 0x000fe200078e3cff */
[--C-:B------:R-:W-:Y:S01]  /*8300*/  FFMA R199, R64, UR43, -R68.reuse ;  /* 0x0000002b40c77c23 */ /* 0x100fe20008000844 */
[----:B------:R-:W-:Y:S01]  /*8310*/  FFMA R218, R65, UR43, -R68 ;  /* 0x0000002b41da7c23 */ /* 0x000fe20008000844 */
[----:B------:R-:W-:Y:S01]  /*8320*/  STS.U8 [R26+UR14+0x6300], R237 ;  /* 0x006300ed1a007988 */ /* 0x000fe2000800000e */
[----:B------:R-:W-:Y:S01]  /*8330*/  FMUL R61, R61, 1.4426950216293334961 ;  /* 0x3fb8aa3b3d3d7820 */ /* 0x000fe20000400000 */
[----:B------:R-:W-:Y:S01]  /*8340*/  FMUL R62, R62, 1.4426950216293334961 ;  /* 0x3fb8aa3b3e3e7820 */ /* 0x000fe20000400000 */
[----:B------:R-:W-:Y:S01]  /*8350*/  FMUL R63, R63, 1.4426950216293334961 ;  /* 0x3fb8aa3b3f3f7820 */ /* 0x000fe20000400000 */
[----:B------:R-:W-:Y:S01]  /*8360*/  STS.U8 [R26+UR14+0x6500], R236 ;  /* 0x006500ec1a007988 */ /* 0x000fe2000800000e */
[----:B------:R-:W-:Y:S01]  /*8370*/  FMUL R198, R66, 1.4426950216293334961 ;  /* 0x3fb8aa3b42c67820 */ /* 0x000fe20000400000 */
[----:B----4-:R-:W-:Y:S01]  /*8380*/  FADD R9, R221, R8 ;  /* 0x00000008dd097221 */ /* 0x010fe20000000000 */
[----:B------:R-:W2:Y:S01]  /*8390*/  MUFU.EX2 R219, R60 ;  /* 0x0000003c00db7308 */ /* 0x000ea20000000800 */
[----:B------:R-:W-:Y:S01]  /*83a0*/  STS.U8 [R26+UR14+0x6700], R238 ;  /* 0x006700ee1a007988 */ /* 0x000fe2000800000e */
[----:B------:R-:W-:-:S03]  /*83b0*/  FMUL R230, R67, 1.4426950216293334961 ;  /* 0x3fb8aa3b43e67820 */ /* 0x000fc60000400000 */
[----:B------:R-:W-:Y:S04]  /*83c0*/  STS.U8 [R26+UR14+0x6900], R239 ;  /* 0x006900ef1a007988 */ /* 0x000fe8000800000e */
[----:B------:R-:W-:Y:S04]  /*83d0*/  STS.U8 [R26+UR14+0x6b00], R241 ;  /* 0x006b00f11a007988 */ /* 0x000fe8000800000e */
[----:B------:R-:W-:Y:S01]  /*83e0*/  STS.U8 [R26+UR14+0x6d00], R240 ;  /* 0x006d00f01a007988 */ /* 0x000fe2000800000e */
[----:B------:R-:W-:-:S03]  /*83f0*/  FMUL R199, R199, 1.4426950216293334961 ;  /* 0x3fb8aa3bc7c77820 */ /* 0x000fc60000400000 */
[----:B------:R-:W-:Y:S04]  /*8400*/  STS.U8 [R33+UR14+0x6180], R17 ;  /* 0x0061801121007988 */ /* 0x000fe8000800000e */
[----:B------:R-:W-:Y:S04]  /*8410*/  STS.U8 [R33+UR14+0x6380], R243 ;  /* 0x006380f321007988 */ /* 0x000fe8000800000e */
[----:B------:R-:W-:Y:S04]  /*8420*/  STS.U8 [R33+UR14+0x6580], R242 ;  /* 0x006580f221007988 */ /* 0x000fe8000800000e */
[----:B------:R-:W-:Y:S04]  /*8430*/  STS.U8 [R33+UR14+0x6d80], R18 ;  /* 0x006d801221007988 */ /* 0x000fe8000800000e */
[----:B------:R-:W-:Y:S04]  /*8440*/  STS.U8 [R33+UR14+0x6780], R245 ;  /* 0x006780f521007988 */ /* 0x000fe8000800000e */
[----:B------:R-:W-:Y:S04]  /*8450*/  STS.U8 [R33+UR14+0x6980], R244 ;  /* 0x006980f421007988 */ /* 0x000fe8000800000e */
[----:B------:R-:W-:Y:S04]  /*8460*/  STS.U8 [R33+UR14+0x6b80], R15 ;  /* 0x006b800f21007988 */ /* 0x000fe8000800000e */
[----:B------:R-:W-:Y:S01]  /*8470*/  STS.U8 [R33+UR14+0x6f80], R16 ;  /* 0x006f801021007988 */ /* 0x000fe2000800000e */
[----:B------:R-:W-:-:S03]  /*8480*/  F2FP.SATFINITE.E4M3.F32.PACK_AB_MERGE_C R225, R36, R35, RZ ;  /* 0x0000002324e1723e */ /* 0x000fc600048070ff */
[----:B------:R-:W-:Y:S01]  /*8490*/  STS.128 [R216+UR14+0x2000], R4 ;  /* 0x00200004d8007988 */ /* 0x000fe20008000c0e */
[----:B------:R-:W3:Y:S01]  /*84a0*/  MUFU.EX2 R220, R61 ;  /* 0x0000003d00dc7308 */ /* 0x000ee20000000800 */
[----:B------:R-:W-:Y:S02]  /*84b0*/  FADD R232, -R68, R197 ;  /* 0x000000c544e87221 */ /* 0x000fe40000000100 */
[----:B------:R4:W-:Y:S01]  /*84c0*/  STS.128 [R235+UR14+0x2000], R160 ;  /* 0x002000a0eb007988 */ /* 0x0009e20008000c0e */
[----:B-----5:R-:W-:-:S04]  /*84d0*/  FADD R233, R224, R9 ;  /* 0x00000009e0e97221 */ /* 0x020fc80000000000 */
[----:B------:R-:W-:Y:S01]  /*84e0*/  MUFU.EX2 R186, R62 ;  /* 0x0000003e00ba7308 */ /* 0x000fe20000000800 */
[----:B------:R-:W-:Y:S01]  /*84f0*/  FMUL R232, R232, 1.4426950216293334961 ;  /* 0x3fb8aa3be8e87820 */ /* 0x000fe20000400000 */
[----:B0-----:R-:W-:-:S06]  /*8500*/  FADD R234, R228, R233 ;  /* 0x000000e9e4ea7221 */ /* 0x001fcc0000000000 */
[----:B------:R0:W5:Y:S01]  /*8510*/  MUFU.EX2 R187, R63 ;  /* 0x0000003f00bb7308 */ /* 0x0001620000000800 */
[----:B----4-:R-:W-:-:S07]  /*8520*/  FMUL R162, R218, 1.4426950216293334961 ;  /* 0x3fb8aa3bdaa27820 */ /* 0x010fce0000400000 */
[----:B------:R-:W-:Y:S01]  /*8530*/  MUFU.EX2 R198, R198 ;  /* 0x000000c600c67308 */ /* 0x000fe20000000800 */
[----:B0-----:R-:W0:Y:S01]  /*8540*/  LDTM.x64 R4, tmem[UR16] ;  /* 0x00000010000479ee */ /* 0x001e220008340000 */
[----:B------:R-:W-:-:S06]  /*8550*/  F2FP.SATFINITE.E4M3.F32.PACK_AB_MERGE_C R229, R229, R196, RZ ;  /* 0x000000c4e5e5723e */ /* 0x000fcc00048070ff */
[----:B------:R-:W4:Y:S01]  /*8560*/  MUFU.EX2 R197, R230 ;  /* 0x000000e600c57308 */ /* 0x000f220000000800 */
[----:B-1----:R-:W-:Y:S01]  /*8570*/  FADD R234, R231, R234 ;  /* 0x000000eae7ea7221 */ /* 0x002fe20000000000 */
[----:B------:R-:W-:-:S06]  /*8580*/  F2FP.SATFINITE.E4M3.F32.PACK_AB_MERGE_C R116, R119, R116, R226 ;  /* 0x000000747774723e */ /* 0x000fcc00048070e2 */
[----:B------:R-:W-:Y:S01]  /*8590*/  MUFU.EX2 R199, R199 ;  /* 0x000000c700c77308 */ /* 0x000fe20000000800 */
[----:B------:R-:W-:-:S07]  /*85a0*/  F2FP.SATFINITE.E4M3.F32.PACK_AB_MERGE_C R119, R123, R122, R223 ;  /* 0x0000007a7b77723e */ /* 0x000fce00048070df */
[----:B------:R-:W1:Y:S01]  /*85b0*/  MUFU.EX2 R162, R162 ;  /* 0x000000a200a27308 */ /* 0x000e620000000800 */
[----:B--2---:R-:W-:-:S07]  /*85c0*/  FADD R123, R219, R234 ;  /* 0x000000eadb7b7221 */ /* 0x004fce0000000000 */
[----:B------:R-:W0:Y:S01]  /*85d0*/  MUFU.EX2 R196, R232 ;  /* 0x000000e800c47308 */ /* 0x000e220000000800 */
[----:B---3--:R-:W-:Y:S01]  /*85e0*/  FADD R163, R220, R123 ;  /* 0x0000007bdca37221 */ /* 0x008fe20000000000 */
[----:B------:R-:W-:Y:S02]  /*85f0*/  F2FP.SATFINITE.E4M3.F32.PACK_AB_MERGE_C R228, R231, R228, RZ ;  /* 0x000000e4e7e4723e */ /* 0x000fe400048070ff */
[----:B-----5:R-:W-:Y:S02]  /*8600*/  F2FP.SATFINITE.E4M3.F32.PACK_AB_MERGE_C R122, R187, R186, RZ ;  /* 0x000000babb7a723e */ /* 0x020fe400048070ff */
[----:B----4-:R-:W-:Y:S02]  /*8610*/  F2FP.SATFINITE.E4M3.F32.PACK_AB_MERGE_C R123, R197, R198, RZ ;  /* 0x000000c6c57b723e */ /* 0x010fe400048070ff */
[----:B------:R-:W-:Y:S02]  /*8620*/  F2FP.SATFINITE.E4M3.F32.PACK_AB_MERGE_C R117, R118, R117, R227 ;  /* 0x000000757675723e */ /* 0x000fe400048070e3 */
[----:B------:R-:W-:-:S02]  /*8630*/  F2FP.SATFINITE.E4M3.F32.PACK_AB_MERGE_C R118, R121, R120, R225 ;  /* 0x000000787976723e */ /* 0x000fc400048070e1 */
[----:B------:R-:W-:Y:S02]  /*8640*/  LOP3.LUT R160, R216, 0x20, RZ, 0x3c, !PT ;  /* 0x00000020d8a07812 */ /* 0x000fe400078e3cff */
[----:B------:R-:W-:Y:S02]  /*8650*/  F2FP.SATFINITE.E4M3.F32.PACK_AB_MERGE_C R121, R224, R221, R228 ;  /* 0x000000dde079723e */ /* 0x000fe400048070e4 */
[----:B------:R-:W-:Y:S02]  /*8660*/  F2FP.SATFINITE.E4M3.F32.PACK_AB_MERGE_C R120, R222, R217, R229 ;  /* 0x000000d9de78723e */ /* 0x000fe400048070e5 */
[----:B------:R-:W-:Y:S02]  /*8670*/  F2FP.SATFINITE.E4M3.F32.PACK_AB_MERGE_C R122, R220, R219, R122 ;  /* 0x000000dbdc7a723e */ /* 0x000fe4000480707a */
[----:B------:R-:W-:Y:S02]  /*8680*/  LOP3.LUT R161, R216, 0x30, RZ, 0x3c, !PT ;  /* 0x00000030d8a17812 */ /* 0x000fe400078e3cff */
[----:B-1----:R-:W-:Y:S01]  /*8690*/  F2FP.SATFINITE.E4M3.F32.PACK_AB_MERGE_C R123, R162, R199, R123 ;  /* 0x000000c7a27b723e */ /* 0x002fe2000480707b */
[C---:B0-----:R-:W-:Y:S01]  /*86a0*/  FMUL R4, R196.reuse, R4 ;  /* 0x00000004c4047220 */ /* 0x041fe20000400000 */
        /* <DEDUP_REMOVED lines=62> */
[----:B------:R-:W-:Y:S01]  /*8a90*/  FMUL R67, R196, R67 ;  /* 0x00000043c4437220 */ /* 0x000fe20000400000 */
[----:B------:R0:W-:Y:S04]  /*8aa0*/  STS.128 [R160+UR14+0x2000], R116 ;  /* 0x00200074a0007988 */ /* 0x0001e80008000c0e */
[----:B------:R0:W-:Y:S01]  /*8ab0*/  STS.128 [R161+UR14+0x2000], R120 ;  /* 0x00200078a1007988 */ /* 0x0001e20008000c0e */
[----:B------:R-:W-:Y:S01]  /*8ac0*/  NOP ;  /* 0x0000000000007918 */ /* 0x000fe20000000000 */
[----:B------:R0:W-:Y:S01]  /*8ad0*/  STTM.x64 tmem[UR16], R4 ;  /* 0x00000004000079ed */ /* 0x0001e20008340010 */
[----:B------:R-:W1:Y:S02]  /*8ae0*/  FENCE.VIEW.ASYNC.T ;  /* 0x00000000000073c6 */ /* 0x000e640000000200 */
[----:B-1----:R-:W-:Y:S06]  /*8af0*/  BAR.SYNC.DEFER_BLOCKING 0x0 ;  /* 0x0000000000007b1d */ /* 0x002fec0000010000 */
[----:B------:R1:W-:Y:S06]  /*8b00*/  MEMBAR.ALL.CTA ;  /* 0x0000000000007992 */ /* 0x0003ec0000008000 */
[----:B-1----:R-:W1:Y:S01]  /*8b10*/  FENCE.VIEW.ASYNC.S ;  /* 0x00000000000073c6 */ /* 0x002e620000000000 */
[----:B------:R-:W-:-:S04]  /*8b20*/  FADD R186, R186, R163 ;  /* 0x000000a3baba7221 */ /* 0x000fc80000000000 */
[----:B------:R-:W-:-:S04]  /*8b30*/  FADD R186, R187, R186 ;  /* 0x000000babbba7221 */ /* 0x000fc80000000000 */
[----:B------:R-:W-:-:S04]  /*8b40*/  FADD R199, R199, R186 ;  /* 0x000000bac7c77221 */ /* 0x000fc80000000000 */
[----:B------:R-:W-:Y:S01]  /*8b50*/  FADD R199, R162, R199 ;  /* 0x000000c7a2c77221 */ /* 0x000fe20000000000 */
[----:B------:R-:W-:-:S03]  /*8b60*/  ULEA UR18, UR32, UR14, 0x3 ;  /* 0x0000000e20127291 */ /* 0x000fc6000f8e18ff */
[----:B------:R-:W-:Y:S01]  /*8b70*/  FADD R198, R198, R199 ;  /* 0x000000c7c6c67221 */ /* 0x000fe20000000000 */
[----:B------:R-:W-:-:S03]  /*8b80*/  UIADD3 UR18, UPT, UPT, UR18, 0x7000, URZ ;  /* 0x0000700012127890 */ /* 0x000fc6000fffe0ff */
[----:B------:R-:W-:Y:S01]  /*8b90*/  FADD R197, R197, R198 ;  /* 0x000000c6c5c57221 */ /* 0x000fe20000000000 */
[----:B------:R-:W-:Y:S01]  /*8ba0*/  UMOV UR8, UR9 ;  /* 0x0000000900087c82 */ /* 0x000fe20008000000 */
[----:B-1----:R-:W-:Y:S06]  /*8bb0*/  BAR.SYNC.DEFER_BLOCKING 0x0 ;  /* 0x0000000000007b1d */ /* 0x002fec0000010000 */
[----:B------:R-:W-:Y:S05]  /*8bc0*/  BRA.U UP1, `(.L_x_15) ;  /* 0x00000001013c7547 */ /* 0x000fea000b800000 */
[----:B------:R-:W-:Y:S01]  /*8bd0*/  UMOV UR24, UR42 ;  /* 0x0000002a00187c82 */ /* 0x000fe20008000000 */
[----:B------:R-:W-:Y:S01]  /*8be0*/  UMOV UR25, 0x80004020 ;  /* 0x8000402000197882 */ /* 0x000fe20000000000 */
[----:B------:R-:W-:Y:S01]  /*8bf0*/  UMOV UR22, UR6 ;  /* 0x0000000600167c82 */ /* 0x000fe20008000000 */
[----:B------:R-:W-:Y:S01]  /*8c00*/  UMOV UR23, 0x80004020 ;  /* 0x8000402000177882 */ /* 0x000fe20000000000 */
[----:B------:R-:W-:Y:S01]  /*8c10*/  UMOV UR28, 0x0 ;  /* 0x00000000001c7882 */ /* 0x000fe20000000000 */
[----:B------:R-:W-:Y:S01]  /*8c20*/  UMOV UR29, 0x8100010 ;  /* 0x08100010001d7882 */ /* 0x000fe20000000000 */
[----:B------:R-:W-:Y:S01]  /*8c30*/  UMOV UR12, UR18 ;  /* 0x00000012000c7c82 */ /* 0x000fe20008000000 */
[----:B------:R-:W-:Y:S01]  /*8c40*/  UMOV UR13, URZ ;  /* 0x000000ff000d7c82 */ /* 0x000fe20008000000 */
[----:B------:R-:W-:Y:S01]  /*8c50*/  UMOV UR44, 0x0 ;  /* 0x00000000002c7882 */ /* 0x000fe20000000000 */
[----:B------:R-:W-:Y:S01]  /*8c60*/  UMOV UR45, 0x8100010 ;  /* 0x08100010002d7882 */ /* 0x000fe20000000000 */
[----:B------:R1:W-:Y:S01]  /*8c70*/  UTCQMMA gdesc[UR24], gdesc[UR22], tmem[UR11], tmem[UR28], idesc[UR29], UPT ;  /* 0x00ff1c16180075ea */ /* 0x0003e2000b80030b */
[----:B------:R-:W-:Y:S01]  /*8c80*/  UMOV UR9, UR12 ;  /* 0x0000000c00097c82 */ /* 0x000fe20008000000 */
[----:B------:R1:W-:Y:S01]  /*8c90*/  UTCQMMA gdesc[UR36], gdesc[UR20], tmem[UR11], tmem[UR44], idesc[UR45], UPT ;  /* 0x00ff2c14240075ea */ /* 0x0003e2000b80030b */
[----:B------:R1:W-:Y:S01]  /*8ca0*/  UTCBAR [UR9], URZ ;  /* 0x000000ff090073e9 */ /* 0x0003e200080000ff */
[----:B------:R-:W-:-:S02]  /*8cb0*/  NOP ;  /* 0x0000000000007918 */ /* 0x000fc40000000000 */
.L_x_15:
[----:B------:R-:W-:Y:S01]  /*8cc0*/  UIADD3 UR32, UPT, UPT, UR32, 0x1, URZ ;  /* 0x0000000120207890 */ /* 0x000fe2000fffe0ff */
[----:B------:R-:W-:Y:S01]  /*8cd0*/  FFMA R69, R196, R69, R197 ;  /* 0x00000045c4457223 */ /* 0x000fe200000000c5 */
[----:B------:R-:W-:Y:S01]  /*8ce0*/  UIADD3 UR10, UPT, UPT, UR10, 0x40, URZ ;  /* 0x000000400a0a7890 */ /* 0x000fe2000fffe0ff */
[----:B0-----:R-:W-:Y:S01]  /*8cf0*/  MOV R116, UR8 ;  /* 0x0000000800747c02 */ /* 0x001fe20008000f00 */
[----:B------:R-:W-:Y:S01]  /*8d00*/  UISETP.GT.AND UP2, UPT, UR32, 0x1, UPT ;  /* 0x000000012000788c */ /* 0x000fe2000bf44270 */
[----:B------:R-:W-:Y:S01]  /*8d10*/  IMAD.MOV.U32 R197, RZ, RZ, R68 ;  /* 0x000000ffffc57224 */ /* 0x000fe200078e0044 */
[----:B------:R-:W-:Y:S02]  /*8d20*/  UIADD3 UR34, UPT, UPT, UR30, UR34, URZ ;  /* 0x000000221e227290 */ /* 0x000fe4000fffe0ff */
[----:B-1----:R-:W-:Y:S02]  /*8d30*/  USEL UR9, URZ, 0x1, !UP2 ;  /* 0x00000001ff097887 */ /* 0x002fe4000d000000 */
[----:B------:R-:W-:-:S02]  /*8d40*/  USEL UR32, UR32, URZ, !UP2 ;  /* 0x000000ff20207287 */ /* 0x000fc4000d000000 */
[----:B------:R-:W-:Y:S02]  /*8d50*/  UISETP.GE.AND UP2, UPT, UR10, UR19, UPT ;  /* 0x000000130a00728c */ /* 0x000fe4000bf46270 */
[----:B------:R-:W-:Y:S02]  /*8d60*/  UIADD3 UR33, UPT, UPT, UR31, UR33, URZ ;  /* 0x000000211f217290 */ /* 0x000fe4000fffe0ff */
[----:B------:R-:W-:-:S05]  /*8d70*/  ULOP3.LUT UR9, UR8, UR9, URZ, 0x3c, !UPT ;  /* 0x0000000908097292 */ /* 0x000fca000f8e3cff */
[----:B------:R-:W-:Y:S07]  /*8d80*/  BRA.U !UP2, `(.L_x_16) ;  /* 0xffffffcd0a3c7547 */ /* 0x000fee000b83ffff */
.L_x_11:
[----:B------:R-:W2:Y:S01]  /*8d90*/  LDCU UR4, c[0x0][0x3f0] ;  /* 0x00007e00ff0477ac */ /* 0x000ea20008000800 */
[----:B------:R-:W-:-:S04]  /*8da0*/  MOV R71, R69 ;  /* 0x0000004500477202 */ /* 0x000fc80000000f00 */
[C---:B------:R-:W-:Y:S01]  /*8db0*/  FSETP.GEU.AND P3, PT, R71.reuse, 1.175494350822287508e-38, PT ;  /* 0x008000004700780b */ /* 0x040fe20003f6e000 */
[----:B------:R-:W-:-:S05]  /*8dc0*/  FMUL R2, R71, 8388608 ;  /* 0x4b00000047027820 */ /* 0x000fca0000400000 */
[----:B------:R-:W-:Y:S01]  /*8dd0*/  FSEL R72, R2, R71, !P3 ;  /* 0x0000004702487208 */ /* 0x000fe20005800000 */
[----:B--2---:R-:W-:-:S09]  /*8de0*/  UISETP.GE.AND UP0, UPT, UR4, 0x1, UPT ;  /* 0x000000010400788c */ /* 0x004fd2000bf06270 */
[----:B------:R-:W-:Y:S05]  /*8df0*/  BRA.U !UP0, `(.L_x_17) ;  /* 0x0000000108107547 */ /* 0x000fea000b800000 */
[----:B------:R-:W-:-:S06]  /*8e00*/  USHF.L.U32 UR8, UR8, 0x1f, URZ ;  /* 0x0000001f08087899 */ /* 0x000fcc00080006ff */
[----:B------:R-:W-:-:S04]  /*8e10*/  MOV R2, UR8 ;  /* 0x0000000800027c02 */ /* 0x000fc80008000f00 */
[----:B------:R-:W2:Y:S02]  /*8e20*/  SYNCS.PHASECHK.TRANS64.TRYWAIT P2, [UR18], R2 ;  /* 0x00000002ff0075a7 */ /* 0x000ea40008041112 */
[----:B--2---:R-:W-:Y:S05]  /*8e30*/  @!P2 BRA `(.L_x_18) ;  /* 0x000000280088a947 */ /* 0x004fea0003800000 */
.L_x_17:
[----:B------:R-:W-:Y:S01]  /*8e40*/  BAR.SYNC.DEFER_BLOCKING 0x0 ;  /* 0x0000000000007b1d */ /* 0x000fe20000010000 */
[----:B------:R-:W-:Y:S01]  /*8e50*/  IADD3 R2, PT, PT, R72, -0x3f3504f3, RZ ;  /* 0xc0cafb0d48027810 */ /* 0x000fe20007ffe0ff */
[----:B------:R-:W-:Y:S01]  /*8e60*/  IMAD.MOV.U32 R70, RZ, RZ, 0x3dc6b27f ;  /* 0x3dc6b27fff467424 */ /* 0x000fe200078e00ff */
[C---:B------:R-:W-:Y:S02]  /*8e70*/  FSETP.GT.AND P2, PT, |R71|.reuse, 8.50705917302346158658e+37, PT ;  /* 0x7e8000004700780b */ /* 0x040fe40003f44200 */
[----:B------:R-:W-:Y:S01]  /*8e80*/  LOP3.LUT R3, R2, 0xff800000, RZ, 0xc0, !PT ;  /* 0xff80000002037812 */ /* 0x000fe200078ec0ff */
[----:B------:R-:W2:Y:S01]  /*8e90*/  LDCU.64 UR4, c[0x0][0x3e0] ;  /* 0x00007c00ff0477ac */ /* 0x000ea20008000a00 */
[----:B------:R-:W-:Y:S01]  /*8ea0*/  FSETP.GEU.AND P4, PT, |R71|, 1.175494350822287508e-38, PT ;  /* 0x008000004700780b */ /* 0x000fe20003f8e200 */
[----:B------:R-:W3:Y:S01]  /*8eb0*/  LDC R189, c[0x0][0x3e8] ;  /* 0x0000fa00ffbd7b82 */ /* 0x000ee20000000800 */
[----:B------:R-:W-:Y:S02]  /*8ec0*/  IADD3 R69, PT, PT, R72, -R3, RZ ;  /* 0x8000000348457210 */ /* 0x000fe40007ffe0ff */
[----:B------:R-:W-:-:S02]  /*8ed0*/  FSEL R2, RZ, -23, P3 ;  /* 0xc1b80000ff027808 */ /* 0x000fc40001800000 */
[----:B------:R-:W-:Y:S01]  /*8ee0*/  I2FP.F32.S32 R3, R3 ;  /* 0x0000000300037245 */ /* 0x000fe20000201400 */
[----:B------:R-:W-:Y:S01]  /*8ef0*/  FADD R69, R69, -1 ;  /* 0xbf80000045457421 */ /* 0x000fe20000000000 */
[----:B------:R-:W-:Y:S01]  /*8f00*/  FSETP.NEU.AND P3, PT, R72, RZ, PT ;  /* 0x000000ff4800720b */ /* 0x000fe20003f6d000 */
[----:B------:R-:W-:Y:S02]  /*8f10*/  @P2 FMUL R71, R71, 0.25 ;  /* 0x3e80000047472820 */ /* 0x000fe40000400000 */
[----:B------:R-:W-:Y:S01]  /*8f20*/  FFMA.FTZ R70, R69, R70, -0.16845393180847167969 ;  /* 0xbe2c7f3045467423 */ /* 0x000fe20000010046 */
[----:B------:R-:W-:Y:S01]  /*8f30*/  FFMA.FTZ R2, R3, 1.1920928955078125e-07, R2 ;  /* 0x3400000003027823 */ /* 0x000fe20000010002 */
[----:B------:R-:W-:Y:S02]  /*8f40*/  @!P4 FMUL R71, R71, 16777216 ;  /* 0x4b8000004747c820 */ /* 0x000fe40000400000 */
[C---:B------:R-:W-:Y:S01]  /*8f50*/  FFMA.FTZ R70, R69.reuse, R70, 0.1716887056827545166 ;  /* 0x3e2fcf2a45467423 */ /* 0x040fe20000010046 */
[----:B------:R-:W4:Y:S02]  /*8f60*/  @!P1 SYNCS.CCTL.IV [UR14+0x7000] ;  /* 0x00700000ff0099b1 */ /* 0x000f24000800000e */
[----:B----4-:R-:W-:Y:S01]  /*8f70*/  BAR.SYNC.DEFER_BLOCKING 0x0 ;  /* 0x0000000000007b1d */ /* 0x010fe20000010000 */
[----:B------:R-:W-:Y:S01]  /*8f80*/  FFMA.FTZ R70, R69, R70, -0.17900948226451873779 ;  /* 0xbe374e4345467423 */ /* 0x000fe20000010046 */
[----:B--2---:R-:W-:-:S03]  /*8f90*/  UIMAD UR4, UR15, UR4, URZ ;  /* 0x000000040f0472a4 */ /* 0x004fc6000f8e02ff */
[----:B------:R-:W-:Y:S01]  /*8fa0*/  FFMA.FTZ R70, R69, R70, 0.20512372255325317383 ;  /* 0x3e520bf445467423 */ /* 0x000fe20000010046 */
[----:B------:R2:W4:Y:S01]  /*8fb0*/  MUFU.RCP R3, R71 ;  /* 0x0000004700037308 */ /* 0x0005220000001000 */
[----:B---3--:R-:W-:Y:S01]  /*8fc0*/  IMAD R75, R189, 0x25, RZ ;  /* 0x00000025bd4b7824 */ /* 0x008fe200078e02ff */
[----:B0-----:R-:W0:Y:S01]  /*8fd0*/  LDTM.x64 R4, tmem[UR16] ;  /* 0x00000010000479ee */ /* 0x001e220008340000 */
[----:B------:R-:W-:Y:S01]  /*8fe0*/  FFMA.FTZ R70, R69, R70, -0.24046532809734344482 ;  /* 0xbe763c8b45467423 */ /* 0x000fe20000010046 */
[C---:B------:R-:W-:Y:S02]  /*8ff0*/  IMAD R77, R189.reuse, 0x26, RZ ;  /* 0x00000026bd4d7824 */ /* 0x040fe400078e02ff */
[----:B------:R-:W-:Y:S02]  /*9000*/  IMAD R79, R189, 0x27, RZ ;  /* 0x00000027bd4f7824 */ /* 0x000fe400078e02ff */
[----:B------:R-:W-:Y:S01]  /*9010*/  FFMA.FTZ R70, R69, R70, 0.28857114911079406738 ;  /* 0x3e93bf9945467423 */ /* 0x000fe20000010046 */
[----:B------:R-:W-:-:S02]  /*9020*/  IMAD R73, R189, 0x24, RZ ;  /* 0x00000024bd497824 */ /* 0x000fc400078e02ff */
[----:B--2---:R-:W-:Y:S02]  /*9030*/  IMAD R71, R189, 0x23, RZ ;  /* 0x00000023bd477824 */ /* 0x004fe400078e02ff */
[----:B------:R-:W-:Y:S01]  /*9040*/  FFMA.FTZ R70, R69, R70, -0.36067417263984680176 ;  /* 0xbeb8aa4945467423 */ /* 0x000fe20000010046 */
[C---:B------:R-:W-:Y:S02]  /*9050*/  IMAD R81, R189.reuse, 0x28, RZ ;  /* 0x00000028bd517824 */ /* 0x040fe400078e02ff */
[----:B------:R-:W-:Y:S02]  /*9060*/  IMAD R83, R189, 0x29, RZ ;  /* 0x00000029bd537824 */ /* 0x000fe400078e02ff */
[----:B------:R-:W-:Y:S01]  /*9070*/  FFMA.FTZ R70, R69, R70, 0.48089820146560668945 ;  /* 0x3ef6384a45467423 */ /* 0x000fe20000010046 */
[----:B------:R-:W-:Y:S01]  /*9080*/  IMAD R131, R189, 0x2b, RZ ;  /* 0x0000002bbd837824 */ /* 0x000fe200078e02ff */
[----:B------:R-:W2:Y:S02]  /*9090*/  @!P1 SYNCS.CCTL.IV [UR14+0x7008] ;  /* 0x00700800ff0099b1 */ /* 0x000ea4000800000e */
[----:B------:R-:W-:Y:S01]  /*90a0*/  FFMA.FTZ R70, R69, R70, -0.72134751081466674805 ;  /* 0xbf38aa3b45467423 */ /* 0x000fe20000010046 */
[C---:B------:R-:W-:Y:S01]  /*90b0*/  IMAD R133, R189.reuse, 0x2c, RZ ;  /* 0x0000002cbd857824 */ /* 0x040fe200078e02ff */
[----:B------:R-:W-:Y:S01]  /*90c0*/  NOP ;  /* 0x0000000000007918 */ /* 0x000fe20000000000 */
[----:B------:R-:W-:-:S02]  /*90d0*/  IMAD R137, R189, 0x2d, RZ ;  /* 0x0000002dbd897824 */ /* 0x000fc400078e02ff */
[----:B------:R-:W-:Y:S01]  /*90e0*/  FMUL R70, R69, R70 ;  /* 0x0000004645467220 */ /* 0x000fe20000400000 */
[----:B------:R-:W-:Y:S02]  /*90f0*/  IMAD R127, R189, 0x2a, RZ ;  /* 0x0000002abd7f7824 */ /* 0x000fe400078e02ff */
[----:B0-----:R-:W-:Y:S01]  /*9100*/  @P2 FMUL R4, R4, 0.25 ;  /* 0x3e80000004042820 */ /* 0x001fe20000400000 */
[----:B------:R-:W-:Y:S01]  /*9110*/  @P2 FMUL R5, R5, 0.25 ;  /* 0x3e80000005052820 */ /* 0x000fe20000400000 */
[----:B------:R-:W-:Y:S01]  /*9120*/  @P2 FMUL R6, R6, 0.25 ;  /* 0x3e80000006062820 */ /* 0x000fe20000400000 */
[----:B------:R-:W-:Y:S01]  /*9130*/  @P2 FMUL R7, R7, 0.25 ;  /* 0x3e80000007072820 */ /* 0x000fe20000400000 */
[----:B------:R-:W-:Y:S01]  /*9140*/  @!P4 FMUL R4, R4, 16777216 ;  /* 0x4b8000000404c820 */ /* 0x000fe20000400000 */
[----:B------:R-:W-:Y:S01]  /*9150*/  @!P4 FMUL R5, R5, 16777216 ;  /* 0x4b8000000505c820 */ /* 0x000fe20000400000 */
[----:B------:R-:W-:Y:S01]  /*9160*/  @P2 FMUL R8, R8, 0.25 ;  /* 0x3e80000008082820 */ /* 0x000fe20000400000 */
[----:B------:R-:W-:Y:S01]  /*9170*/  @P2 FMUL R9, R9, 0.25 ;  /* 0x3e80000009092820 */ /* 0x000fe20000400000 */
[C---:B----4-:R-:W-:Y:S01]  /*9180*/  FMUL R85, R3.reuse, R4 ;  /* 0x0000000403557220 */ /* 0x050fe20000400000 */
[----:B------:R-:W-:Y:S01]  /*9190*/  FMUL R4, R3, R5 ;  /* 0x0000000503047220 */ /* 0x000fe20000400000 */
[----:B------:R-:W-:Y:S01]  /*91a0*/  @P2 FMUL R10, R10, 0.25 ;  /* 0x3e8000000a0a2820 */ /* 0x000fe20000400000 */
[----:B------:R-:W-:Y:S01]  /*91b0*/  @P2 FMUL R11, R11, 0.25 ;  /* 0x3e8000000b0b2820 */ /* 0x000fe20000400000 */
[----:B------:R-:W-:Y:S01]  /*91c0*/  @P2 FMUL R12, R12, 0.25 ;  /* 0x3e8000000c0c2820 */ /* 0x000fe20000400000 */
[----:B------:R-:W-:Y:S01]  /*91d0*/  @P2 FMUL R13, R13, 0.25 ;  /* 0x3e8000000d0d2820 */ /* 0x000fe20000400000 */
[----:B------:R-:W-:Y:S01]  /*91e0*/  F2FP.SATFINITE.E4M3.F32.PACK_AB_MERGE_C R85, R4, R85, RZ ;  /* 0x000000550455723e */ /* 0x000fe200048070ff */
[----:B------:R-:W-:Y:S01]  /*91f0*/  @P2 FMUL R14, R14, 0.25 ;  /* 0x3e8000000e0e2820 */ /* 0x000fe20000400000 */
[----:B------:R-:W0:Y:S01]  /*9200*/  LDC.64 R4, c[0x0][0x398] ;  /* 0x0000e600ff047b82 */ /* 0x000e220000000a00 */
[----:B------:R-:W-:Y:S01]  /*9210*/  @P2 FMUL R15, R15, 0.25 ;  /* 0x3e8000000f0f2820 */ /* 0x000fe20000400000 */
        /* <DEDUP_REMOVED lines=52> */
[----:B------:R-:W-:Y:S01]  /*9560*/  ISETP.GE.U32.AND P2, PT, R72, 0x7f800000, PT ;  /* 0x7f8000004800780c */ /* 0x000fe20003f46070 */
[C---:B------:R-:W-:Y:S01]  /*9570*/  FMUL R70, R69.reuse, R70 ;  /* 0x0000004645467220 */ /* 0x040fe20000400000 */
[----:B------:R-:W-:Y:S01]  /*9580*/  @!P4 FMUL R6, R6, 16777216 ;  /* 0x4b8000000606c820 */ /* 0x000fe20000400000 */
        /* <DEDUP_REMOVED lines=30> */
[----:B------:R-:W-:Y:S01]  /*9770*/  FFMA.FTZ R69, R69, 1.4426950216293334961, R70 ;  /* 0x3fb8aa3b45457823 */ /* 0x000fe20000010046 */
        /* <DEDUP_REMOVED lines=46> */
[C---:B-1----:R-:W-:Y:S01]  /*9a60*/  FMUL R117, R3.reuse, R36 ;  /* 0x0000002403757220 */ /* 0x042fe20000400000 */
        /* <DEDUP_REMOVED lines=15> */
[----:B------:R-:W-:Y:S01]  /*9b60*/  FADD R69, R2, R69 ;  /* 0x0000004502457221 */ /* 0x000fe20000000000 */
        /* <DEDUP_REMOVED lines=31> */
[----:B------:R-:W-:Y:S01]  /*9d60*/  @P2 MOV R2, 0x7f800000 ;  /* 0x7f80000000022802 */ /* 0x000fe20000000f00 */
[----:B------:R-:W-:Y:S01]  /*9d70*/  IMAD R3, R0, UR5, RZ ;  /* 0x0000000500037c24 */ /* 0x000fe2000f8e02ff */
[----:B------:R-:W-:Y:S01]  /*9d80*/  USHF.R.S32.HI UR5, URZ, 0x1f, UR4 ;  /* 0x0000001fff057899 */ /* 0x000fe20008011404 */
[C---:B------:R-:W-:Y:S01]  /*9d90*/  IMAD R7, R189.reuse, 0x3, RZ ;  /* 0x00000003bd077824 */ /* 0x040fe200078e02ff */
[----:B------:R-:W-:Y:S01]  /*9da0*/  SHF.L.U32 R9, R189, 0x2, RZ ;  /* 0x00000002bd097819 */ /* 0x000fe200000006ff */
[----:B------:R-:W-:Y:S01]  /*9db0*/  @P2 FFMA.FTZ R69, R72, R2, +INF ;  /* 0x7f80000048452423 */ /* 0x000fe20000010002 */
[----:B0-----:R-:W-:Y:S01]  /*9dc0*/  IADD3 R2, P2, P4, R3, UR4, R4 ;  /* 0x0000000403027c10 */ /* 0x001fe2000fc5e004 */
[C---:B------:R-:W-:Y:S01]  /*9dd0*/  IMAD R11, R189.reuse, 0x5, RZ ;  /* 0x00000005bd0b7824 */ /* 0x040fe200078e02ff */
[----:B------:R-:W-:Y:S01]  /*9de0*/  SHF.R.S32.HI R4, RZ, 0x1f, R3 ;  /* 0x0000001fff047819 */ /* 0x000fe20000011403 */
[C---:B------:R-:W-:Y:S01]  /*9df0*/  IMAD R15, R189.reuse, 0x7, RZ ;  /* 0x00000007bd0f7824 */ /* 0x040fe200078e02ff */
[----:B------:R-:W-:Y:S01]  /*9e00*/  F2FP.SATFINITE.E4M3.F32.PACK_AB_MERGE_C R87, R6, R87, RZ ;  /* 0x000000570657723e */ /* 0x000fe200048070ff */
[C---:B------:R-:W-:Y:S01]  /*9e10*/  IMAD R19, R189.reuse, 0x9, RZ ;  /* 0x00000009bd137824 */ /* 0x040fe200078e02ff */
[----:B------:R-:W-:Y:S01]  /*9e20*/  IADD3.X R3, PT, PT, R4, UR5, R5, P2, P4 ;  /* 0x0000000504037c10 */ /* 0x000fe200097e8405 */
[C---:B------:R-:W-:Y:S01]  /*9e30*/  IMAD R13, R189.reuse, 0x6, RZ ;  /* 0x00000006bd0d7824 */ /* 0x040fe200078e02ff */
[C---:B------:R-:W-:Y:S01]  /*9e40*/  SHF.L.U32 R5, R189.reuse, 0x1, RZ ;  /* 0x00000001bd057819 */ /* 0x040fe200000006ff */
[----:B------:R-:W-:Y:S01]  /*9e50*/  IMAD R21, R189, 0xa, RZ ;  /* 0x0000000abd157824 */ /* 0x000fe200078e02ff */
[----:B------:R-:W-:Y:S01]  /*9e60*/  FSEL R69, R69, -INF , P3 ;  /* 0xff80000045457808 */ /* 0x000fe20001800000 */
[----:B------:R-:W-:Y:S01]  /*9e70*/  IMAD R23, R189, 0xb, RZ ;  /* 0x0000000bbd177824 */ /* 0x000fe200078e02ff */
[-C--:B------:R-:W-:Y:S01]  /*9e80*/  IADD3 R4, P2, PT, R5, R2.reuse, RZ ;  /* 0x0000000205047210 */ /* 0x080fe20007f5e0ff */
[----:B------:R-:W-:Y:S01]  /*9e90*/  IMAD R27, R189, 0xd, RZ ;  /* 0x0000000dbd1b7824 */ /* 0x000fe200078e02ff */
[-C--:B------:R-:W-:Y:S01]  /*9ea0*/  IADD3 R6, P3, PT, R7, R2.reuse, RZ ;  /* 0x0000000207067210 */ /* 0x080fe20007f7e0ff */
[C---:B------:R-:W-:Y:S01]  /*9eb0*/  IMAD R29, R189.reuse, 0xe, RZ ;  /* 0x0000000ebd1d7824 */ /* 0x040fe200078e02ff */
[----:B------:R-:W-:Y:S01]  /*9ec0*/  F2FP.SATFINITE.E4M3.F32.PACK_AB_MERGE_C R89, R8, R89, RZ ;  /* 0x000000590859723e */ /* 0x000fe200048070ff */
[C---:B------:R-:W-:Y:S01]  /*9ed0*/  IMAD R31, R189.reuse, 0xf, RZ ;  /* 0x0000000fbd1f7824 */ /* 0x040fe200078e02ff */
[C---:B------:R-:W-:Y:S01]  /*9ee0*/  SHF.L.U32 R17, R189.reuse, 0x3, RZ ;  /* 0x00000003bd117819 */ /* 0x040fe200000006ff */
[C---:B------:R-:W-:Y:S01]  /*9ef0*/  IMAD R25, R189.reuse, 0xc, RZ ;  /* 0x0000000cbd197824 */ /* 0x040fe200078e02ff */
[----:B------:R-:W-:Y:S01]  /*9f00*/  F2FP.SATFINITE.E4M3.F32.PACK_AB_MERGE_C R91, R10, R91, RZ ;  /* 0x0000005b0a5b723e */ /* 0x000fe200048070ff */
[----:B------:R-:W-:Y:S01]  /*9f10*/  IMAD.SHL.U32 R33, R189, 0x10, RZ ;  /* 0x00000010bd217824 */ /* 0x000fe200078e00ff */
[-C--:B------:R-:W-:Y:S01]  /*9f20*/  IADD3 R8, P1, PT, R9, R2.reuse, RZ ;  /* 0x0000000209087210 */ /* 0x080fe20007f3e0ff */
[C---:B------:R-:W-:Y:S01]  /*9f30*/  IMAD R35, R189.reuse, 0x11, RZ ;  /* 0x00000011bd237824 */ /* 0x040fe200078e02ff */
[----:B------:R-:W-:Y:S01]  /*9f40*/  F2FP.SATFINITE.E4M3.F32.PACK_AB_MERGE_C R95, R14, R95, RZ ;  /* 0x0000005f0e5f723e */ /* 0x000fe200048070ff */
[----:B------:R-:W-:Y:S01]  /*9f50*/  IMAD R39, R189, 0x13, RZ ;  /* 0x00000013bd277824 */ /* 0x000fe200078e02ff */
[-C--:B------:R-:W-:Y:S01]  /*9f60*/  IADD3 R10, P4, PT, R11, R2.reuse, RZ ;  /* 0x000000020b0a7210 */ /* 0x080fe20007f9e0ff */
[C---:B------:R-:W-:Y:S01]  /*9f70*/  IMAD R41, R189.reuse, 0x14, RZ ;  /* 0x00000014bd297824 */ /* 0x040fe200078e02ff */
[----:B------:R-:W-:Y:S01]  /*9f80*/  F2FP.SATFINITE.E4M3.F32.PACK_AB_MERGE_C R97, R16, R97, RZ ;  /* 0x000000611061723e */ /* 0x000fe200048070ff */
[C---:B------:R-:W-:Y:S01]  /*9f90*/  IMAD R43, R189.reuse, 0x15, RZ ;  /* 0x00000015bd2b7824 */ /* 0x040fe200078e02ff */
[----:B------:R-:W-:Y:S01]  /*9fa0*/  F2FP.SATFINITE.E4M3.F32.PACK_AB_MERGE_C R99, R18, R99, RZ ;  /* 0x000000631263723e */ /* 0x000fe200048070ff */
[----:B------:R-:W-:Y:S01]  /*9fb0*/  IMAD R37, R189, 0x12, RZ ;  /* 0x00000012bd257824 */ /* 0x000fe200078e02ff */
[-C--:B------:R-:W-:Y:S01]  /*9fc0*/  IADD3 R14, P5, PT, R15, R2.reuse, RZ ;  /* 0x000000020f0e7210 */ /* 0x080fe20007fbe0ff */
[----:B------:R-:W-:Y:S01]  /*9fd0*/  IMAD R45, R189, 0x16, RZ ;  /* 0x00000016bd2d7824 */ /* 0x000fe200078e02ff */
[-C--:B------:R-:W-:Y:S01]  /*9fe0*/  LEA.HI.X.SX32 R5, R5, R3.reuse, 0x1, P2 ;  /* 0x0000000305057211 */ /* 0x080fe200010f0eff */
[----:B------:R-:W-:Y:S01]  /*9ff0*/  IMAD R47, R189, 0x17, RZ ;  /* 0x00000017bd2f7824 */ /* 0x000fe200078e02ff */
[----:B------:R-:W-:Y:S01]  /*a000*/  LEA.HI.X.SX32 R7, R7, R3, 0x1, P3 ;  /* 0x0000000307077211 */ /* 0x000fe200018f0eff */
[C---:B------:R-:W-:Y:S01]  /*a010*/  IMAD R51, R189.reuse, 0x19, RZ ;  /* 0x00000019bd337824 */ /* 0x040fe200078e02ff */
[----:B------:R-:W-:Y:S01]  /*a020*/  F2FP.SATFINITE.E4M3.F32.PACK_AB_MERGE_C R93, R12, R93, RZ ;  /* 0x0000005d0c5d723e */ /* 0x000fe200048070ff */
[----:B------:R-:W-:Y:S01]  /*a030*/  IMAD R53, R189, 0x1a, RZ ;  /* 0x0000001abd357824 */ /* 0x000fe200078e02ff */
[-C--:B------:R-:W-:Y:S01]  /*a040*/  IADD3 R16, P2, PT, R17, R2.reuse, RZ ;  /* 0x0000000211107210 */ /* 0x080fe20007f5e0ff */
[----:B------:R-:W-:Y:S01]  /*a050*/  IMAD R55, R189, 0x1b, RZ ;  /* 0x0000001bbd377824 */ /* 0x000fe200078e02ff */
[-C--:B------:R-:W-:Y:S01]  /*a060*/  IADD3 R18, P3, PT, R19, R2.reuse, RZ ;  /* 0x0000000213127210 */ /* 0x080fe20007f7e0ff */
[C---:B------:R-:W-:Y:S01]  /*a070*/  IMAD R49, R189.reuse, 0x18, RZ ;  /* 0x00000018bd317824 */ /* 0x040fe200078e02ff */
[----:B------:R-:W-:Y:S01]  /*a080*/  F2FP.SATFINITE.E4M3.F32.PACK_AB_MERGE_C R101, R20, R101, RZ ;  /* 0x000000651465723e */ /* 0x000fe200048070ff */
[----:B------:R-:W-:Y:S01]  /*a090*/  IMAD R57, R189, 0x1c, RZ ;  /* 0x0000001cbd397824 */ /* 0x000fe200078e02ff */
[-C--:B------:R-:W-:Y:S01]  /*a0a0*/  IADD3 R12, P6, PT, R13, R2.reuse, RZ ;  /* 0x000000020d0c7210 */ /* 0x080fe20007fde0ff */
[----:B------:R-:W-:Y:S01]  /*a0b0*/  IMAD R59, R189, 0x1d, RZ ;  /* 0x0000001dbd3b7824 */ /* 0x000fe200078e02ff */
[----:B------:R-:W-:Y:S01]  /*a0c0*/  LEA.HI.X.SX32 R9, R9, R3, 0x1, P1 ;  /* 0x0000000309097211 */ /* 0x000fe200008f0eff */
[C---:B------:R-:W-:Y:S01]  /*a0d0*/  IMAD R63, R189.reuse, 0x1f, RZ ;  /* 0x0000001fbd3f7824 */ /* 0x040fe200078e02ff */
[----:B------:R-:W-:Y:S01]  /*a0e0*/  F2FP.SATFINITE.E4M3.F32.PACK_AB_MERGE_C R103, R22, R103, RZ ;  /* 0x000000671667723e */ /* 0x000fe200048070ff */
[----:B------:R-:W-:Y:S01]  /*a0f0*/  IMAD R67, R189, 0x21, RZ ;  /* 0x00000021bd437824 */ /* 0x000fe200078e02ff */
[-C--:B------:R-:W-:Y:S01]  /*a100*/  IADD3 R20, P1, PT, R21, R2.reuse, RZ ;  /* 0x0000000215147210 */ /* 0x080fe20007f3e0ff */
[----:B------:R-:W-:Y:S01]  /*a110*/  FFMA R86, R69, 0.69314718246459960938, R68 ;  /* 0x3f31721845567823 */ /* 0x000fe20000000044 */
[----:B------:R-:W-:Y:S01]  /*a120*/  LEA.HI.X.SX32 R11, R11, R3, 0x1, P4 ;  /* 0x000000030b0b7211 */ /* 0x000fe200020f0eff */
        /* <DEDUP_REMOVED lines=19> */
[----:B------:R-:W-:Y:S01]  /*a260*/  LEA.HI.X.SX32 R13, R13, R3, 0x1, P6 ;  /* 0x000000030d0d7211 */ /* 0x000fe200030f0eff */
        /* <DEDUP_REMOVED lines=19> */
[----:B------:R-:W-:Y:S01]  /*a3a0*/  IADD3 R34, P4, PT, R35, R2, RZ ;  /* 0x0000000223227210 */ /* 0x000fe20007f9e0ff */
[----:B------:R0:W-:Y:S01]  /*a3b0*/  STG.E.U8 desc[UR26][R2.64], R85 ;  /* 0x0000005502007986 */ /* 0x0001e2000c10111a */
[----:B------:R-:W-:Y:S01]  /*a3c0*/  LEA.HI.X.SX32 R27, R27, R3, 0x1, P5 ;  /* 0x000000031b1b7211 */ /* 0x000fe200028f0eff */
[----:B------:R-:W1:Y:S01]  /*a3d0*/  LDCU UR4, c[0x0][0x3ec] ;  /* 0x00007d80ff0477ac */ /* 0x000e620008000800 */
[----:B------:R-:W-:-:S02]  /*a3e0*/  F2FP.SATFINITE.E4M3.F32.PACK_AB_MERGE_C R121, R40, R121, RZ ;  /* 0x000000792879723e */ /* 0x000fc400048070ff */
[----:B------:R-:W-:Y:S02]  /*a3f0*/  F2FP.SATFINITE.E4M3.F32.PACK_AB_MERGE_C R123, R42, R123, RZ ;  /* 0x0000007b2a7b723e */ /* 0x000fe400048070ff */
[----:B------:R-:W-:Y:S02]  /*a400*/  IADD3 R38, P5, PT, R39, R2, RZ ;  /* 0x0000000227267210 */ /* 0x000fe40007fbe0ff */
[-C--:B------:R-:W-:Y:S02]  /*a410*/  LEA.HI.X.SX32 R29, R29, R3.reuse, 0x1, P2 ;  /* 0x000000031d1d7211 */ /* 0x080fe400010f0eff */
[----:B------:R-:W-:Y:S02]  /*a420*/  LEA.HI.X.SX32 R31, R31, R3, 0x1, P3 ;  /* 0x000000031f1f7211 */ /* 0x000fe400018f0eff */
[----:B------:R-:W-:Y:S02]  /*a430*/  F2FP.SATFINITE.E4M3.F32.PACK_AB_MERGE_C R117, R36, R117, RZ ;  /* 0x000000752475723e */ /* 0x000fe400048070ff */
[----:B------:R-:W-:-:S02]  /*a440*/  LEA.HI.X.SX32 R25, R25, R3, 0x1, P6 ;  /* 0x0000000319197211 */ /* 0x000fc400030f0eff */
[-C--:B------:R-:W-:Y:S02]  /*a450*/  IADD3 R40, P2, PT, R41, R2.reuse, RZ ;  /* 0x0000000229287210 */ /* 0x080fe40007f5e0ff */
[-C--:B------:R-:W-:Y:S01]  /*a460*/  IADD3 R42, P3, PT, R43, R2.reuse, RZ ;  /* 0x000000022b2a7210 */ /* 0x080fe20007f7e0ff */
[----:B-1----:R-:W-:Y:S01]  /*a470*/  UIMAD UR4, UR15, UR4, URZ ;  /* 0x000000040f0472a4 */ /* 0x002fe2000f8e02ff */
[----:B------:R-:W-:Y:S02]  /*a480*/  F2FP.SATFINITE.E4M3.F32.PACK_AB_MERGE_C R125, R44, R125, RZ ;  /* 0x0000007d2c7d723e */ /* 0x000fe400048070ff */
[----:B------:R-:W-:Y:S01]  /*a490*/  IADD3 R36, P6, PT, R37, R2, RZ ;  /* 0x0000000225247210 */ /* 0x000fe20007fde0ff */
[----:B------:R-:W-:Y:S01]  /*a4a0*/  USHF.L.U32 UR6, UR4, 0x2, URZ ;  /* 0x0000000204067899 */ /* 0x000fe200080006ff */
[----:B------:R-:W-:Y:S01]  /*a4b0*/  LEA.HI.X.SX32 R33, R33, R3, 0x1, P1 ;  /* 0x0000000321217211 */ /* 0x000fe200008f0eff */
[----:B------:R-:W-:Y:S01]  /*a4c0*/  UIMAD.WIDE UR4, UR4, 0x4, URZ ;  /* 0x00000004040478a5 */ /* 0x000fe2000f8e02ff */
[----:B------:R-:W-:-:S02]  /*a4d0*/  F2FP.SATFINITE.E4M3.F32.PACK_AB_MERGE_C R129, R46, R129, RZ ;  /* 0x000000812e81723e */ /* 0x000fc400048070ff */
[-C--:B------:R-:W-:Y:S02]  /*a4e0*/  IADD3 R44, P1, PT, R45, R2.reuse, RZ ;  /* 0x000000022d2c7210 */ /* 0x080fe40007f3e0ff */
[----:B------:R-:W-:Y:S02]  /*a4f0*/  LEA.HI.X.SX32 R35, R35, R3, 0x1, P4 ;  /* 0x0000000323237211 */ /* 0x000fe400020f0eff */
[----:B------:R-:W-:Y:S02]  /*a500*/  F2FP.SATFINITE.E4M3.F32.PACK_AB_MERGE_C R141, R50, R141, RZ ;  /* 0x0000008d328d723e */ /* 0x000fe400048070ff */
[----:B------:R-:W-:Y:S02]  /*a510*/  IADD3 R46, P4, PT, R47, R2, RZ ;  /* 0x000000022f2e7210 */ /* 0x000fe40007f9e0ff */
[----:B------:R-:W-:Y:S02]  /*a520*/  LEA.HI.X.SX32 R39, R39, R3, 0x1, P5 ;  /* 0x0000000327277211 */ /* 0x000fe400028f0eff */
        /* <DEDUP_REMOVED lines=8> */
[-C--:B------:R-:W-:Y:S02]  /*a5b0*/  IADD3 R54, P3, PT, R55, R2.reuse, RZ ;  /* 0x0000000237367210 */ /* 0x080fe40007f7e0ff */
[----:B------:R-:W-:Y:S02]  /*a5c0*/  F2FP.SATFINITE.E4M3.F32.PACK_AB_MERGE_C R167, R56, R167, RZ ;  /* 0x000000a738a7723e */ /* 0x000fe400048070ff */
[----:B------:R-:W-:Y:S02]  /*a5d0*/  SHF.L.U32 R65, R189, 0x5, RZ ;  /* 0x00000005bd417819 */ /* 0x000fe400000006ff */
[----:B------:R-:W-:Y:S02]  /*a5e0*/  IADD3 R48, P6, PT, R49, R2, RZ ;  /* 0x0000000231307210 */ /* 0x000fe40007fde0ff */
[----:B------:R-:W-:-:S02]  /*a5f0*/  LEA.HI.X.SX32 R45, R45, R3, 0x1, P1 ;  /* 0x000000032d2d7211 */ /* 0x000fc400008f0eff */
[----:B------:R-:W-:Y:S02]  /*a600*/  F2FP.SATFINITE.E4M3.F32.PACK_AB_MERGE_C R173, R58, R173, RZ ;  /* 0x000000ad3aad723e */ /* 0x000fe400048070ff */
[-C--:B------:R-:W-:Y:S02]  /*a610*/  IADD3 R56, P1, PT, R57, R2.reuse, RZ ;  /* 0x0000000239387210 */ /* 0x080fe40007f3e0ff */
[----:B------:R-:W-:Y:S02]  /*a620*/  LEA.HI.X.SX32 R47, R47, R3, 0x1, P4 ;  /* 0x000000032f2f7211 */ /* 0x000fe400020f0eff */
[----:B------:R-:W-:Y:S02]  /*a630*/  F2FP.SATFINITE.E4M3.F32.PACK_AB_MERGE_C R183, R62, R183, RZ ;  /* 0x000000b73eb7723e */ /* 0x000fe400048070ff */
[----:B------:R-:W-:Y:S02]  /*a640*/  IADD3 R58, P4, PT, R59, R2, RZ ;  /* 0x000000023b3a7210 */ /* 0x000fe40007f9e0ff */
[----:B------:R-:W-:-:S02]  /*a650*/  LEA.HI.X.SX32 R51, R51, R3, 0x1, P5 ;  /* 0x0000000333337211 */ /* 0x000fc400028f0eff */
[----:B------:R-:W-:Y:S02]  /*a660*/  F2FP.SATFINITE.E4M3.F32.PACK_AB_MERGE_C R187, R64, R187, RZ ;  /* 0x000000bb40bb723e */ /* 0x000fe400048070ff */
[----:B------:R-:W-:Y:S02]  /*a670*/  F2FP.SATFINITE.E4M3.F32.PACK_AB_MERGE_C R185, R66, R185, RZ ;  /* 0x000000b942b9723e */ /* 0x000fe400048070ff */
[----:B------:R-:W-:Y:S02]  /*a680*/  IADD3 R62, P5, PT, R63, R2, RZ ;  /* 0x000000023f3e7210 */ /* 0x000fe40007fbe0ff */
[-C--:B------:R-:W-:Y:S02]  /*a690*/  LEA.HI.X.SX32 R53, R53, R3.reuse, 0x1, P2 ;  /* 0x0000000335357211 */ /* 0x080fe400010f0eff */
[----:B------:R-:W-:Y:S02]  /*a6a0*/  LEA.HI.X.SX32 R55, R55, R3, 0x1, P3 ;  /* 0x0000000337377211 */ /* 0x000fe400018f0eff */
[----:B------:R-:W-:-:S02]  /*a6b0*/  F2FP.SATFINITE.E4M3.F32.PACK_AB_MERGE_C R181, R60, R181, RZ ;  /* 0x000000b53cb5723e */ /* 0x000fc400048070ff */
[-C--:B------:R-:W-:Y:S02]  /*a6c0*/  LEA.HI.X.SX32 R49, R49, R3.reuse, 0x1, P6 ;  /* 0x0000000331317211 */ /* 0x080fe400030f0eff */
[-C--:B------:R-:W-:Y:S02]  /*a6d0*/  IADD3 R64, P2, PT, R65, R2.reuse, RZ ;  /* 0x0000000241407210 */ /* 0x080fe40007f5e0ff */
[-C--:B------:R-:W-:Y:S02]  /*a6e0*/  IADD3 R66, P3, PT, R67, R2.reuse, RZ ;  /* 0x0000000243427210 */ /* 0x080fe40007f7e0ff */
[-C--:B------:R-:W-:Y:S02]  /*a6f0*/  IADD3 R60, P6, PT, R61, R2.reuse, RZ ;  /* 0x000000023d3c7210 */ /* 0x080fe40007fde0ff */
[----:B------:R-:W-:Y:S02]  /*a700*/  LEA.HI.X.SX32 R57, R57, R3, 0x1, P1 ;  /* 0x0000000339397211 */ /* 0x000fe400008f0eff */
[----:B------:R-:W-:-:S02]  /*a710*/  IADD3 R68, P1, PT, R69, R2, RZ ;  /* 0x0000000245447210 */ /* 0x000fc40007f3e0ff */
[-C--:B------:R-:W-:Y:S02]  /*a720*/  LEA.HI.X.SX32 R59, R59, R3.reuse, 0x1, P4 ;  /* 0x000000033b3b7211 */ /* 0x080fe400020f0eff */
[-C--:B------:R-:W-:Y:S02]  /*a730*/  IADD3 R70, P4, PT, R71, R2.reuse, RZ ;  /* 0x0000000247467210 */ /* 0x080fe40007f9e0ff */
[-C--:B------:R-:W-:Y:S02]  /*a740*/  LEA.HI.X.SX32 R63, R63, R3.reuse, 0x1, P5 ;  /* 0x000000033f3f7211 */ /* 0x080fe400028f0eff */
[----:B------:R-:W-:Y:S02]  /*a750*/  IADD3 R74, P5, PT, R75, R2, RZ ;  /* 0x000000024b4a7210 */ /* 0x000fe40007fbe0ff */
[-C--:B------:R-:W-:Y:S02]  /*a760*/  LEA.HI.X.SX32 R65, R65, R3.reuse, 0x1, P2 ;  /* 0x0000000341417211 */ /* 0x080fe400010f0eff */
[----:B------:R-:W-:-:S02]  /*a770*/  LEA.HI.X.SX32 R67, R67, R3, 0x1, P3 ;  /* 0x0000000343437211 */ /* 0x000fc400018f0eff */
        /* <DEDUP_REMOVED lines=48> */
[----:B------:R-:W-:Y:S02]  /*aa80*/  LEA.HI.X.SX32 R161, R161, R3, 0x1, P6 ;  /* 0x00000003a1a17211 */ /* 0x000fe400030f0eff */
[-C--:B------:R-:W-:Y:S02]  /*aa90*/  IADD3 R178, P2, PT, R191, R2.reuse, RZ ;  /* 0x00000002bfb27210 */ /* 0x080fe40007f5e0ff */
[----:B------:R-:W-:Y:S02]  /*aaa0*/  IADD3 R188, P3, PT, R2, R189, RZ ;  /* 0x000000bd02bc7210 */ /* 0x000fe40007f7e0ff */
[----:B------:R-:W-:Y:S02]  /*aab0*/  PRMT R195, R85, 0x9910, RZ ;  /* 0x0000991055c37816 */ /* 0x000fe400000000ff */
[----:B------:R-:W-:Y:S02]  /*aac0*/  IADD3 R176, P6, PT, R177, R2, RZ ;  /* 0x00000002b1b07210 */ /* 0x000fe40007fde0ff */
[----:B------:R-:W-:-:S02]  /*aad0*/  LEA.HI.X.SX32 R171, R171, R3, 0x1, P1 ;  /* 0x00000003abab7211 */ /* 0x000fc400008f0eff */
[----:B------:R-:W-:Y:S02]  /*aae0*/  PRMT R88, R87, 0x9910, RZ ;  /* 0x0000991057587816 */ /* 0x000fe400000000ff */
[----:B0-----:R-:W-:Y:S02]  /*aaf0*/  IADD3 R2, P1, PT, R193, R2, RZ ;  /* 0x00000002c1027210 */ /* 0x001fe40007f3e0ff */
[-C--:B------:R-:W-:Y:S02]  /*ab00*/  LEA.HI.X.SX32 R85, R175, R3.reuse, 0x1, P4 ;  /* 0x00000003af557211 */ /* 0x080fe400020f0eff */
[-C--:B------:R-:W-:Y:S02]  /*ab10*/  LEA.HI.X.SX32 R175, R179, R3.reuse, 0x1, P5 ;  /* 0x00000003b3af7211 */ /* 0x080fe400028f0eff */
[----:B------:R-:W-:Y:S02]  /*ab20*/  LEA.HI.X.SX32 R189, R189, R3, 0x1, P3 ;  /* 0x00000003bdbd7211 */ /* 0x000fe400018f0eff */
[----:B------:R-:W-:-:S02]  /*ab30*/  SHF.R.S32.HI R195, RZ, 0x8, R195 ;  /* 0x00000008ffc37819 */ /* 0x000fc400000114c3 */
[-C--:B------:R-:W-:Y:S02]  /*ab40*/  LEA.HI.X.SX32 R179, R191, R3.reuse, 0x1, P2 ;  /* 0x00000003bfb37211 */ /* 0x080fe400010f0eff */
[-C--:B------:R-:W-:Y:S01]  /*ab50*/  LEA.HI.X.SX32 R177, R177, R3.reuse, 0x1, P6 ;  /* 0x00000003b1b17211 */ /* 0x080fe200030f0eff */
[----:B------:R0:W-:Y:S01]  /*ab60*/  STG.E.U8 desc[UR26][R188.64], R195 ;  /* 0x000000c3bc007986 */ /* 0x0001e2000c10111a */
[----:B------:R-:W-:Y:S02]  /*ab70*/  MOV R191, R88 ;  /* 0x0000005800bf7202 */ /* 0x000fe40000000f00 */
[----:B------:R-:W-:Y:S01]  /*ab80*/  LEA.HI.X.SX32 R3, R193, R3, 0x1, P1 ;  /* 0x00000003c1037211 */ /* 0x000fe200008f0eff */
[----:B------:R1:W-:Y:S01]  /*ab90*/  STG.E.U8 desc[UR26][R4.64], R87 ;  /* 0x0000005704007986 */ /* 0x0003e2000c10111a */
[----:B------:R-:W-:Y:S02]  /*aba0*/  PRMT R193, R89, 0x9910, RZ ;  /* 0x0000991059c17816 */ /* 0x000fe400000000ff */
[----:B------:R-:W-:-:S02]  /*abb0*/  PRMT R90, R93, 0x9910, RZ ;  /* 0x000099105d5a7816 */ /* 0x000fc400000000ff */
[----:B------:R-:W-:Y:S02]  /*abc0*/  SHF.R.S32.HI R191, RZ, 0x8, R191 ;  /* 0x00000008ffbf7819 */ /* 0x000fe400000114bf */
[----:B------:R-:W-:Y:S02]  /*abd0*/  PRMT R88, R91, 0x9910, RZ ;  /* 0x000099105b587816 */ /* 0x000fe400000000ff */
[----:B------:R-:W-:Y:S01]  /*abe0*/  SHF.R.S32.HI R193, RZ, 0x8, R193 ;  /* 0x00000008ffc17819 */ /* 0x000fe200000114c1 */
[----:B------:R3:W-:Y:S01]  /*abf0*/  STG.E.U8 desc[UR26][R6.64], R191 ;  /* 0x000000bf06007986 */ /* 0x0007e2000c10111a */
[----:B0-----:R-:W-:Y:S02]  /*ac00*/  SHF.R.S32.HI R189, RZ, 0x8, R88 ;  /* 0x00000008ffbd7819 */ /* 0x001fe40000011458 */
[----:B-1----:R-:W-:Y:S01]  /*ac10*/  MOV R5, R90 ;  /* 0x0000005a00057202 */ /* 0x002fe20000000f00 */
[----:B------:R0:W-:Y:S01]  /*ac20*/  STG.E.U8 desc[UR26][R8.64], R89 ;  /* 0x0000005908007986 */ /* 0x0001e2000c10111a */
[----:B------:R-:W-:-:S02]  /*ac30*/  PRMT R4, R99, 0x9910, RZ ;  /* 0x0000991063047816 */ /* 0x000fc400000000ff */
[----:B------:R-:W-:Y:S01]  /*ac40*/  SHF.R.S32.HI R5, RZ, 0x8, R5 ;  /* 0x00000008ff057819 */ /* 0x000fe20000011405 */
[----:B------:R1:W-:Y:S01]  /*ac50*/  STG.E.U8 desc[UR26][R10.64], R193 ;  /* 0x000000c10a007986 */ /* 0x0003e2000c10111a */
[----:B---3--:R-:W-:-:S03]  /*ac60*/  PRMT R7, R95, 0x9910, RZ ;  /* 0x000099105f077816 */ /* 0x008fc600000000ff */
[----:B------:R3:W-:Y:S01]  /*ac70*/  STG.E.U8 desc[UR26][R12.64], R91 ;  /* 0x0000005b0c007986 */ /* 0x0007e2000c10111a */
[----:B------:R-:W-:Y:S02]  /*ac80*/  PRMT R6, R101, 0x9910, RZ ;  /* 0x0000991065067816 */ /* 0x000fe400000000ff */
[----:B------:R-:W-:Y:S01]  /*ac90*/  SHF.R.S32.HI R7, RZ, 0x8, R7 ;  /* 0x00000008ff077819 */ /* 0x000fe20000011407 */
[----:B------:R-:W-:Y:S01]  /*aca0*/  STG.E.U8 desc[UR26][R14.64], R189 ;  /* 0x000000bd0e007986 */ /* 0x000fe2000c10111a */
[----:B0-----:R-:W-:Y:S02]  /*acb0*/  PRMT R9, R97, 0x9910, RZ ;  /* 0x0000991061097816 */ /* 0x001fe400000000ff */
[C---:B-1----:R-:W-:Y:S01]  /*acc0*/  SHF.L.U32 R11, R0.reuse, 0x2, RZ ;  /* 0x00000002000b7819 */ /* 0x042fe200000006ff */
[----:B------:R-:W-:Y:S01]  /*acd0*/  STG.E.U8 desc[UR26][R16.64], R93 ;  /* 0x0000005d10007986 */ /* 0x000fe2000c10111a */
[----:B------:R-:W-:Y:S01]  /*ace0*/  SHF.R.S32.HI R9, RZ, 0x8, R9 ;  /* 0x00000008ff097819 */ /* 0x000fe20000011409 */
[----:B------:R-:W-:-:S02]  /*acf0*/  IMAD.HI R0, R0, 0x4, RZ ;  /* 0x0000000400007827 */ /* 0x000fc400078e02ff */
[----:B------:R0:W-:Y:S01]  /*ad00*/  STG.E.U8 desc[UR26][R18.64], R5 ;  /* 0x0000000512007986 */ /* 0x0001e2000c10111a */
[----:B---3--:R-:W1:Y:S03]  /*ad10*/  LDC.64 R12, c[0x0][0x3a0] ;  /* 0x0000e800ff0c7b82 */ /* 0x008e660000000a00 */
[----:B------:R-:W-:Y:S04]  /*ad20*/  STG.E.U8 desc[UR26][R20.64], R95 ;  /* 0x0000005f14007986 */ /* 0x000fe8000c10111a */
[----:B------:R3:W-:Y:S01]  /*ad30*/  STG.E.U8 desc[UR26][R22.64], R7 ;  /* 0x0000000716007986 */ /* 0x0007e2000c10111a */
[----:B0-----:R-:W-:-:S03]  /*ad40*/  SHF.R.S32.HI R5, RZ, 0x8, R4 ;  /* 0x00000008ff057819 */ /* 0x001fc60000011404 */
[----:B------:R-:W-:Y:S01]  /*ad50*/  STG.E.U8 desc[UR26][R24.64], R97 ;  /* 0x0000006118007986 */ /* 0x000fe2000c10111a */
[----:B------:R-:W-:Y:S02]  /*ad60*/  MOV R4, R6 ;  /* 0x0000000600047202 */ /* 0x000fe40000000f00 */
[----:B------:R-:W-:Y:S01]  /*ad70*/  PRMT R6, R103, 0x9910, RZ ;  /* 0x0000991067067816 */ /* 0x000fe200000000ff */
[----:B------:R0:W-:Y:S01]  /*ad80*/  STG.E.U8 desc[UR26][R26.64], R9 ;  /* 0x000000091a007986 */ /* 0x0001e2000c10111a */
[----:B---3--:R-:W-:-:S03]  /*ad90*/  SHF.R.S32.HI R7, RZ, 0x8, R4 ;  /* 0x00000008ff077819 */ /* 0x008fc60000011404 */
[----:B------:R-:W-:Y:S01]  /*ada0*/  STG.E.U8 desc[UR26][R28.64], R99 ;  /* 0x000000631c007986 */ /* 0x000fe2000c10111a */
[----:B------:R-:W-:Y:S02]  /*adb0*/  MOV R4, R6 ;  /* 0x0000000600047202 */ /* 0x000fe40000000f00 */
[----:B------:R-:W-:Y:S01]  /*adc0*/  PRMT R6, R105, 0x9910, RZ ;  /* 0x0000991069067816 */ /* 0x000fe200000000ff */
[----:B------:R3:W-:Y:S01]  /*add0*/  STG.E.U8 desc[UR26][R30.64], R5 ;  /* 0x000000051e007986 */ /* 0x0007e2000c10111a */
[----:B0-----:R-:W-:-:S03]  /*ade0*/  SHF.R.S32.HI R9, RZ, 0x8, R4 ;  /* 0x00000008ff097819 */ /* 0x001fc60000011404 */
[----:B------:R-:W-:Y:S01]  /*adf0*/  IMAD.MOV.U32 R4, RZ, RZ, R6 ;  /* 0x000000ffff047224 */ /* 0x000fe200078e0006 */
[----:B------:R-:W-:Y:S01]  /*ae00*/  PRMT R6, R107, 0x9910, RZ ;  /* 0x000099106b067816 */ /* 0x000fe200000000ff */
[----:B------:R-:W-:Y:S04]  /*ae10*/  STG.E.U8 desc[UR26][R32.64], R101 ;  /* 0x0000006520007986 */ /* 0x000fe8000c10111a */
[----:B------:R0:W-:Y:S01]  /*ae20*/  STG.E.U8 desc[UR26][R34.64], R7 ;  /* 0x0000000722007986 */ /* 0x0001e2000c10111a */
[----:B---3--:R-:W-:Y:S02]  /*ae30*/  SHF.R.S32.HI R5, RZ, 0x8, R4 ;  /* 0x00000008ff057819 */ /* 0x008fe40000011404 */
[----:B------:R-:W-:Y:S01]  /*ae40*/  MOV R4, R6 ;  /* 0x0000000600047202 */ /* 0x000fe20000000f00 */
[----:B------:R-:W-:Y:S01]  /*ae50*/  STG.E.U8 desc[UR26][R36.64], R103 ;  /* 0x0000006724007986 */ /* 0x000fe2000c10111a */
[----:B------:R-:W-:-:S03]  /*ae60*/  PRMT R6, R109, 0x9910, RZ ;  /* 0x000099106d067816 */ /* 0x000fc600000000ff */
        /* <DEDUP_REMOVED lines=78> */
[----:B------:R-:W-:-:S03]  /*b350*/  PRMT R4, R173, 0x9910, RZ ;  /* 0x00009910ad047816 */ /* 0x000fc600000000ff */
[----:B------:R3:W-:Y:S01]  /*b360*/  STG.E.U8 desc[UR26][R152.64], R5 ;  /* 0x0000000598007986 */ /* 0x0007e2000c10111a */
[----:B0-----:R-:W-:-:S03]  /*b370*/  SHF.R.S32.HI R9, RZ, 0x8, R4 ;  /* 0x00000008ff097819 */ /* 0x001fc60000011404 */
[----:B------:R-:W-:Y:S01]  /*b380*/  STG.E.U8 desc[UR26][R154.64], R167 ;  /* 0x000000a79a007986 */ /* 0x000fe2000c10111a */
[----:B------:R-:W-:-:S03]  /*b390*/  PRMT R4, R183, 0x9910, RZ ;  /* 0x00009910b7047816 */ /* 0x000fc600000000ff */
[----:B------:R0:W-:Y:S01]  /*b3a0*/  STG.E.U8 desc[UR26][R158.64], R7 ;  /* 0x000000079e007986 */ /* 0x0001e2000c10111a */
[----:B---3--:R-:W-:-:S03]  /*b3b0*/  MOV R5, R6 ;  /* 0x0000000600057202 */ /* 0x008fc60000000f00 */
[----:B------:R-:W-:Y:S01]  /*b3c0*/  STG.E.U8 desc[UR26][R160.64], R173 ;  /* 0x000000ada0007986 */ /* 0x000fe2000c10111a */
[----:B------:R-:W-:Y:S02]  /*b3d0*/  PRMT R6, R185, 0x9910, RZ ;  /* 0x00009910b9067816 */ /* 0x000fe400000000ff */
[----:B------:R-:W-:Y:S01]  /*b3e0*/  SHF.R.S32.HI R5, RZ, 0x8, R5 ;  /* 0x00000008ff057819 */ /* 0x000fe20000011405 */
[----:B------:R3:W-:Y:S01]  /*b3f0*/  STG.E.U8 desc[UR26][R162.64], R9 ;  /* 0x00000009a2007986 */ /* 0x0007e2000c10111a */
[----:B0-----:R-:W-:-:S03]  /*b400*/  SHF.R.S32.HI R7, RZ, 0x8, R4 ;  /* 0x00000008ff077819 */ /* 0x001fc60000011404 */
[----:B------:R-:W-:Y:S01]  /*b410*/  STG.E.U8 desc[UR26][R164.64], R181 ;  /* 0x000000b5a4007986 */ /* 0x000fe2000c10111a */
[----:B------:R-:W-:-:S03]  /*b420*/  PRMT R4, R187, 0x9910, RZ ;  /* 0x00009910bb047816 */ /* 0x000fc600000000ff */
[----:B------:R0:W-:Y:S02]  /*b430*/  STG.E.U8 desc[UR26][R168.64], R5 ;  /* 0x00000005a8007986 */ /* 0x0001e4000c10111a */
[----:B---3--:R-:W-:Y:S02]  /*b440*/  IMAD.MOV.U32 R9, RZ, RZ, R4 ;  /* 0x000000ffff097224 */ /* 0x008fe400078e0004 */
[----:B------:R-:W-:Y:S01]  /*b450*/  STG.E.U8 desc[UR26][R170.64], R183 ;  /* 0x000000b7aa007986 */ /* 0x000fe2000c10111a */
[----:B-1----:R-:W-:-:S03]  /*b460*/  IADD3 R4, P1, P2, R11, UR6, R12 ;  /* 0x000000060b047c10 */ /* 0x002fc6000fa3e00c */
[----:B------:R1:W-:Y:S01]  /*b470*/  STG.E.U8 desc[UR26][R84.64], R7 ;  /* 0x0000000754007986 */ /* 0x0003e2000c10111a */
[----:B------:R-:W-:Y:S02]  /*b480*/  SHF.R.S32.HI R9, RZ, 0x8, R9 ;  /* 0x00000008ff097819 */ /* 0x000fe40000011409 */
[----:B0-----:R-:W-:Y:S01]  /*b490*/  IADD3.X R5, PT, PT, R0, UR5, R13, P1, P2 ;  /* 0x0000000500057c10 */ /* 0x001fe20008fe440d */
[----:B------:R0:W-:Y:S04]  /*b4a0*/  STG.E.U8 desc[UR26][R176.64], R187 ;  /* 0x000000bbb0007986 */ /* 0x0001e8000c10111a */
[----:B------:R0:W-:Y:S01]  /*b4b0*/  STG.E.U8 desc[UR26][R174.64], R9 ;  /* 0x00000009ae007986 */ /* 0x0001e2000c10111a */
[----:B-1----:R-:W-:-:S03]  /*b4c0*/  MOV R7, R6 ;  /* 0x0000000600077202 */ /* 0x002fc60000000f00 */
[----:B------:R0:W-:Y:S01]  /*b4d0*/  STG.E.U8 desc[UR26][R178.64], R185 ;  /* 0x000000b9b2007986 */ /* 0x0001e2000c10111a */
[----:B------:R-:W-:-:S05]  /*b4e0*/  SHF.R.S32.HI R7, RZ, 0x8, R7 ;  /* 0x00000008ff077819 */ /* 0x000fca0000011407 */
[----:B------:R0:W-:Y:S04]  /*b4f0*/  STG.E.U8 desc[UR26][R2.64], R7 ;  /* 0x0000000702007986 */ /* 0x0001e8000c10111a */
[----:B------:R0:W-:Y:S01]  /*b500*/  STG.E desc[UR26][R4.64], R86 ;  /* 0x0000005604007986 */ /* 0x0001e2000c10191a */
[----:B--2---:R-:W-:Y:S06]  /*b510*/  BAR.SYNC.DEFER_BLOCKING 0x0 ;  /* 0x0000000000007b1d */ /* 0x004fec0000010000 */
[----:B------:R-:W-:Y:S05]  /*b520*/  @P0 BRA `(.L_x_19) ;  /* 0x0000000000a00947 */ /* 0x000fea0003800000 */
[----:B------:R-:W1:Y:S01]  /*b530*/  S2UR UR5, SR_CgaCtaId ;  /* 0x00000000000579c3 */ /* 0x000e620000008800 */
[----:B------:R-:W-:Y:S01]  /*b540*/  NOP ;  /* 0x0000000000007918 */ /* 0x000fe20000000000 */
[----:B------:R-:W-:Y:S01]  /*b550*/  UMOV UR4, 0x50 ;  /* 0x0000005000047882 */ /* 0x000fe20000000000 */
[----:B------:R-:W-:Y:S01]  /*b560*/  MOV R0, UR11 ;  /* 0x0000000b00007c02 */ /* 0x000fe20008000f00 */
[----:B0-----:R-:W-:Y:S01]  /*b570*/  HFMA2 R3, -RZ, RZ, 0, 8.94069671630859375e-07 ;  /* 0x0000000fff037431 */ /* 0x001fe200000001ff */
[----:B------:R-:W-:Y:S02]  /*b580*/  MOV R7, 0x1 ;  /* 0x0000000100077802 */ /* 0x000fe40000000f00 */
[----:B------:R-:W-:-:S04]  /*b590*/  LOP3.LUT R0, R0, 0xffff, RZ, 0xc0, !PT ;  /* 0x0000ffff00007812 */ /* 0x000fc800078ec0ff */
[----:B------:R-:W-:-:S05]  /*b5a0*/  SHF.R.U32.HI R0, RZ, 0x5, R0 ;  /* 0x00000005ff007819 */ /* 0x000fca0000011600 */
[----:B------:R-:W-:Y:S01]  /*b5b0*/  VIADD R2, R0, 0x10 ;  /* 0x0000001000027836 */ /* 0x000fe20000000000 */
[----:B------:R-:W-:Y:S01]  /*b5c0*/  SHF.L.U32 R0, R3, R0, RZ ;  /* 0x0000000003007219 */ /* 0x000fe200000006ff */
[----:B-1----:R-:W-:-:S03]  /*b5d0*/  ULEA UR6, UR5, UR4, 0x18 ;  /* 0x0000000405067291 */ /* 0x002fc6000f8ec0ff */
[----:B------:R-:W-:-:S04]  /*b5e0*/  SHF.L.U32 R3, R7, R2, RZ ;  /* 0x0000000207037219 */ /* 0x000fc800000006ff */
[----:B------:R-:W-:Y:S02]  /*b5f0*/  LOP3.LUT R0, R3, R0, RZ, 0xfc, !PT ;  /* 0x0000000003007212 */ /* 0x000fe400078efcff */
[----:B------:R-:W0:Y:S02]  /*b600*/  LDS R5, [UR6] ;  /* 0x00000006ff057984 */ /* 0x000e240008000800 */
[C---:B------:R-:W-:Y:S02]  /*b610*/  LOP3.LUT R2, R0.reuse, 0xffff, RZ, 0xc0, !PT ;  /* 0x0000ffff00027812 */ /* 0x040fe400078ec0ff */
[----:B0-----:R-:W-:-:S04]  /*b620*/  LOP3.LUT R3, R0, 0xffff, R5, 0x80, !PT ;  /* 0x0000ffff00037812 */ /* 0x001fc800078e8005 */
[----:B------:R-:W-:-:S13]  /*b630*/  ISETP.NE.AND P0, PT, R3, R2, PT ;  /* 0x000000020300720c */ /* 0x000fda0003f05270 */
[----:B------:R-:W-:Y:S05]  /*b640*/  @P0 BRA `(.L_x_20) ;  /* 0x0000000000500947 */ /* 0x000fea0003800000 */
[----:B------:R-:W-:Y:S02]  /*b650*/  SHF.R.U32.HI R5, RZ, 0x10, R5 ;  /* 0x00000010ff057819 */ /* 0x000fe40000011605 */
[----:B------:R-:W-:-:S04]  /*b660*/  SHF.R.U32.HI R2, RZ, 0x10, R0 ;  /* 0x00000010ff027819 */ /* 0x000fc80000011600 */
[----:B------:R-:W-:-:S04]  /*b670*/  LOP3.LUT R5, R5, R2, RZ, 0xc0, !PT ;  /* 0x0000000205057212 */ /* 0x000fc800078ec0ff */
[----:B------:R-:W-:-:S13]  /*b680*/  ISETP.NE.AND P0, PT, R5, R2, PT ;  /* 0x000000020500720c */ /* 0x000fda0003f05270 */
[----:B------:R-:W-:Y:S05]  /*b690*/  @P0 BRA `(.L_x_21) ;  /* 0x0000000000300947 */ /* 0x000fea0003800000 */
[----:B------:R-:W-:Y:S01]  /*b6a0*/  R2UR UR4, R0 ;  /* 0x00000000000472ca */ /* 0x000fe200000e0000 */
[----:B------:R-:W-:Y:S01]  /*b6b0*/  VOTEU.ANY UR5, UPT, PT ;  /* 0x0000000000057886 */ /* 0x000fe200038e0100 */
[----:B------:R-:W0:Y:S01]  /*b6c0*/  S2R R0, SR_LANEID ;  /* 0x0000000000007919 */ /* 0x000e220000000000 */
[----:B------:R-:W-:-:S10]  /*b6d0*/  UFLO.U32 UR5, UR5 ;  /* 0x00000005000572bd */ /* 0x000fd400080e0000 */
[----:B------:R-:W-:-:S06]  /*b6e0*/  ULOP3.LUT UR4, URZ, UR4, URZ, 0x33, !UPT ;  /* 0x00000004ff047292 */ /* 0x000fcc000f8e33ff */
[----:B------:R-:W-:-:S04]  /*b6f0*/  MOV R2, UR4 ;  /* 0x0000000400027c02 */ /* 0x000fc80008000f00 */
[----:B------:R-:W1:Y:S02]  /*b700*/  REDUX UR7, R2 ;  /* 0x00000000020773c4 */ /* 0x000e640000000000 */
[----:B------:R2:W-:Y:S01]  /*b710*/  UTCATOMSWS.AND URZ, UR4 ;  /* 0x0000000400ff79e3 */ /* 0x0005e20008000000 */
[----:B0-----:R-:W-:Y:S02]  /*b720*/  ISETP.EQ.U32.AND P0, PT, R0, UR5, PT ;  /* 0x0000000500007c0c */ /* 0x001fe4000bf02070 */
[----:B-1----:R-:W-:-:S11]  /*b730*/  MOV R0, UR7 ;  /* 0x0000000700007c02 */ /* 0x002fd60008000f00 */
[----:B------:R2:W-:Y:S01]  /*b740*/  @P0 ATOMS.AND RZ, [UR6], R0 ;  /* 0x00000000ffff098c */ /* 0x0005e2000a800006 */
[----:B------:R-:W-:Y:S05]  /*b750*/  BRA `(.L_x_19) ;  /* 0x0000000000147947 */ /* 0x000fea0003800000 */
.L_x_21:
[----:B------:R-:W-:-:S07]  /*b760*/  MOV R2, 0xb780 ;  /* 0x0000b78000027802 */ /* 0x000fce0000000f00 */
[----:B------:R-:W-:Y:S05]  /*b770*/  CALL.REL.NOINC `($__internal_0_$__cuda_sm10x_tcgen05_guardrail_trap_col_being_dealloced_not_returned_by_alloc) ;  /* 0x0000000000447944 */ /* 0x000fea0003c00000 */
[----:B------:R-:W-:Y:S05]  /*b780*/  BRA `(.L_x_19) ;  /* 0x0000000000087947 */ /* 0x000fea0003800000 */
.L_x_20:
[----:B------:R-:W-:-:S07]  /*b790*/  MOV R2, 0xb7b0 ;  /* 0x0000b7b000027802 */ /* 0x000fce0000000f00 */
[----:B------:R-:W-:Y:S05]  /*b7a0*/  CALL.REL.NOINC `($__internal_2_$__cuda_sm10x_tcgen05_guardrail_trap_unallocated_columns_being_dealloced) ;  /* 0x0000000000507944 */ /* 0x000fea0003c00000 */
.L_x_19:
[----:B------:R-:W-:Y:S01]  /*b7b0*/  NOP ;  /* 0x0000000000007918 */ /* 0x000fe20000000000 */
[----:B--2---:R-:W-:Y:S05]  /*b7c0*/  EXIT ;  /* 0x000000000000794d */ /* 0x004fea0003800000 */
.L_x_8:
[----:B------:R-:W1:Y:S02]  /*b7d0*/  SYNCS.PHASECHK.TRANS64.TRYWAIT P4, [UR14+0x5000], RZ ;  /* 0x005000ffff0075a7 */ /* 0x000e64000808110e */
[----:B-1----:R-:W-:Y:S05]  /*b7e0*/  @!P4 BRA `(.L_x_8) ;  /* 0xfffffffc00f8c947 */ /* 0x002fea000383ffff */
[----:B------:R-:W-:Y:S05]  /*b7f0*/  BRA `(.L_x_7) ;  /* 0xffffff7400087947 */ /* 0x000fea000383ffff */
.L_x_13:
[----:B------:R-:W1:Y:S02]  /*b800*/  SYNCS.PHASECHK.TRANS64.TRYWAIT P2, [UR14+0x7010], RZ ;  /* 0x007010ffff0075a7 */ /* 0x000e64000804110e */
[----:B-1----:R-:W-:Y:S05]  /*b810*/  @!P2 BRA `(.L_x_13) ;  /* 0xfffffffc00f8a947 */ /* 0x002fea000383ffff */
[----:B------:R-:W-:Y:S05]  /*b820*/  BRA `(.L_x_22) ;  /* 0xffffffac00147947 */ /* 0x000fea000383ffff */
.L_x_14:
[----:B------:R-:W1:Y:S02]  /*b830*/  SYNCS.PHASECHK.TRANS64.TRYWAIT P2, [UR18], R116 ;  /* 0x00000074ff0075a7 */ /* 0x000e640008041112 */
[----:B-1----:R-:W-:Y:S05]  /*b840*/  @!P2 BRA `(.L_x_14) ;  /* 0xfffffffc00f8a947 */ /* 0x002fea000383ffff */
[----:B------:R-:W-:Y:S05]  /*b850*/  BRA `(.L_x_23) ;  /* 0xffffffb0003c7947 */ /* 0x000fea000383ffff */
.L_x_18:
[----:B------:R-:W2:Y:S02]  /*b860*/  SYNCS.PHASECHK.TRANS64.TRYWAIT P2, [UR18], R2 ;  /* 0x00000002ff0075a7 */ /* 0x000ea40008041112 */
[----:B--2---:R-:W-:Y:S05]  /*b870*/  @!P2 BRA `(.L_x_18) ;  /* 0xfffffffc00f8a947 */ /* 0x004fea000383ffff */
[----:B------:R-:W-:Y:S05]  /*b880*/  BRA `(.L_x_17) ;  /* 0xffffffd4006c7947 */ /* 0x000fea000383ffff */
        .weak           $__internal_0_$__cuda_sm10x_tcgen05_guardrail_trap_col_being_dealloced_not_returned_by_alloc
        .type           $__internal_0_$__cuda_sm10x_tcgen05_guardrail_trap_col_being_dealloced_not_returned_by_alloc,@function
        .size           $__internal_0_$__cuda_sm10x_tcgen05_guardrail_trap_col_being_dealloced_not_returned_by_alloc,($__internal_1_$__cuda_sm10x_tcgen05_guardrail_trap_phase_invalid_during_alloc - $__internal_0_$__cuda_sm10x_tcgen05_guardrail_trap_col_being_dealloced_not_returned_by_alloc)
$__internal_0_$__cuda_sm10x_tcgen05_guardrail_trap_col_being_dealloced_not_returned_by_alloc:
[----:B------:R-:W-:Y:S05]  /*b890*/  BPT.TRAP 0x1 ;  /* 0x000000040000795c */ /* 0x000fea0000300000 */
[----:B------:R-:W-:-:S04]  /*b8a0*/  HFMA2 R3, -RZ, RZ, 0, 0 ;  /* 0x00000000ff037431 */ /* 0x000fc800000001ff */
[----:B------:R-:W-:Y:S05]  /*b8b0*/  RET.REL.NODEC R2 `(attn_fwd) ;  /* 0xffffff4402d07950 */ /* 0x000fea0003c3ffff */
        .weak           $__internal_1_$__cuda_sm10x_tcgen05_guardrail_trap_phase_invalid_during_alloc
        .type           $__internal_1_$__cuda_sm10x_tcgen05_guardrail_trap_phase_invalid_during_alloc,@function
        .size           $__internal_1_$__cuda_sm10x_tcgen05_guardrail_trap_phase_invalid_during_alloc,($__internal_2_$__cuda_sm10x_tcgen05_guardrail_trap_unallocated_columns_being_dealloced - $__internal_1_$__cuda_sm10x_tcgen05_guardrail_trap_phase_invalid_during_alloc)
$__internal_1_$__cuda_sm10x_tcgen05_guardrail_trap_phase_invalid_during_alloc:
[----:B------:R-:W-:Y:S05]  /*b8c0*/  BPT.TRAP 0x1 ;  /* 0x000000040000795c */ /* 0x000fea0000300000 */
[----:B------:R-:W-:-:S04]  /*b8d0*/  MOV R5, 0x0 ;  /* 0x0000000000057802 */ /* 0x000fc80000000f00 */
[----:B------:R-:W-:Y:S05]  /*b8e0*/  RET.REL.NODEC R4 `(attn_fwd) ;  /* 0xffffff4404c47950 */ /* 0x000fea0003c3ffff */
        .weak           $__internal_2_$__cuda_sm10x_tcgen05_guardrail_trap_unallocated_columns_being_dealloced
        .type           $__internal_2_$__cuda_sm10x_tcgen05_guardrail_trap_unallocated_columns_being_dealloced,@function
        .size           $__internal_2_$__cuda_sm10x_tcgen05_guardrail_trap_unallocated_columns_being_dealloced,(.L_x_27 - $__internal_2_$__cuda_sm10x_tcgen05_guardrail_trap_unallocated_columns_being_dealloced)
$__internal_2_$__cuda_sm10x_tcgen05_guardrail_trap_unallocated_columns_being_dealloced:
[----:B------:R-:W-:Y:S05]  /*b8f0*/  BPT.TRAP 0x1 ;  /* 0x000000040000795c */ /* 0x000fea0000300000 */
[----:B------:R-:W-:-:S04]  /*b900*/  HFMA2 R3, -RZ, RZ, 0, 0 ;  /* 0x00000000ff037431 */ /* 0x000fc800000001ff */
[----:B------:R-:W-:Y:S05]  /*b910*/  RET.REL.NODEC R2 `(attn_fwd) ;  /* 0xffffff4402b87950 */ /* 0x000fea0003c3ffff */
.L_x_24:
[----:B------:R-:W-:-:S00]  /*b920*/  BRA `(.L_x_24) ;  /* 0xfffffffc00fc7947 */ /* 0x000fc0000383ffff */
[----:B------:R-:W-:-:S00]  /*b930*/  NOP ;  /* 0x0000000000007918 */ /* 0x000fc00000000000 */
        /* <DEDUP_REMOVED lines=12> */
.L_x_27:


//--------------------- .nv.global.init           --------------------------
	.section	.nv.global.init,"aw",@progbits
.nv.global.init:
	.type		_$_str,@object
	.size		_$_str,(.L_3 - _$_str)
_$_str:
        /*0000*/ 	.byte	0x5f, 0x5f, 0x43, 0x55, 0x44, 0x41, 0x5f, 0x46, 0x54, 0x5a, 0x00
.L_3:


//--------------------- .nv.shared.attn_fwd       --------------------------
	.section	.nv.shared.attn_fwd,"aw",@nobits
	.sectionflags	@""
	.align	16
	.zero		1024


//--------------------- .nv.shared.reserved.0     --------------------------
	.section	.nv.shared.reserved.0,"aw",@nobits
	.align	8
	.weak		__nv_reservedSMEM_offset_0_alias
	.size		__nv_reservedSMEM_offset_0_alias, 0, 64
	.other		__nv_reservedSMEM_offset_0_alias,@"STO_CUDA_RESERVED_SHARED STV_DEFAULT"
__nv_reservedSMEM_offset_0_alias:
	.zero		0
.nv.shared.reserved.0:
	.zero		64
	.weak		__nv_reservedSMEM_allocation_phase
	.type		__nv_reservedSMEM_allocation_phase,@object
	.size		__nv_reservedSMEM_allocation_phase,(.L_0 - __nv_reservedSMEM_allocation_phase)
__nv_reservedSMEM_allocation_phase:
	.zero		1
.L_0:
	.zero		7
	.weak		__nv_reservedSMEM_devtool_atexit_pc
	.type		__nv_reservedSMEM_devtool_atexit_pc,@object
	.size		__nv_reservedSMEM_devtool_atexit_pc,(__nv_reservedSMEM_allocation_mask - __nv_reservedSMEM_devtool_atexit_pc)
__nv_reservedSMEM_devtool_atexit_pc:
	.zero		8
	.weak		__nv_reservedSMEM_allocation_mask
	.type		__nv_reservedSMEM_allocation_mask,@object
	.size		__nv_reservedSMEM_allocation_mask,(.L_2 - __nv_reservedSMEM_allocation_mask)
__nv_reservedSMEM_allocation_mask:
	.zero		4
.L_2:


//--------------------- .nv.constant0.attn_fwd    --------------------------
	.section	.nv.constant0.attn_fwd,"a",@progbits
	.sectionflags	@""
	.align	4
.nv.constant0.attn_fwd:
	.zero		1032


//--------------------- SYMBOLS --------------------------

	.type		.nv.reservedSmem.offset0,@object
	.size		.nv.reservedSmem.offset0,0x4
	.type		.nv.reservedSmem.cap,@object
	.size		.nv.reservedSmem.cap,0x4
